	.target	sm_100a

	.elftype	@"ET_EXEC"


//--------------------- .note.nv.tkinfo           --------------------------
	.section	.note.nv.tkinfo,"",@"SHT_NOTE"
	.sectionflags	@"SHF_NOTE_NV_TKINFO"
	.tkinfo
        /*0018*/ 	.word	0x00000002
        /*0030*/ 	.string	""
        /*0030*/ 	.string	"ptxas"
        /*0030*/ 	.string	"Cuda compilation tools, release 13.0, V13.0.88"
        /*0030*/ 	.string	"Build cuda_13.0.r13.0/compiler.36424714_0"
        /*0030*/ 	.string	"-arch sm_100a -m 64 "



//--------------------- .note.nv.cuinfo           --------------------------
	.section	.note.nv.cuinfo,"",@"SHT_NOTE"
	.sectionflags	@"SHF_NOTE_NV_CUINFO"
        /*0018*/ 	.short	0x0002
        /*001a*/ 	.short	0x0064
        /*001c*/ 	.short	0x0082
	.zero		2


//--------------------- .nv.info                  --------------------------
	.section	.nv.info,"",@"SHT_CUDA_INFO"
	.align	4


	//----- nvinfo : EIATTR_REGCOUNT
	.align		4
        /*0000*/ 	.byte	0x04, 0x2f
        /*0002*/ 	.short	(.L_19 - .L_18)
	.align		4
.L_18:
        /*0004*/ 	.word	index@(_ZN7cutlass13device_kernelINS_4gemm6kernel13GemmUniversalIN4cute5tupleIJiiiiEEENS1_10collective13CollectiveMmaINS1_35MainloopSm100TmaUmmaWarpSpecializedILi98ELi2ELi4ENS5_IJNS4_1CILi2EEENSA_ILi1EEESC_EEEEENS5_IJNSA_ILi128EEENSA_ILi16EEESG_EEENS_10bfloat16_tENS5_IJlSC_lEEESI_SJ_NS4_8TiledMMAINS4_8MMA_AtomIJNS4_26SM100_MMA_F16BF16_2x1SM_SSISI_SI_fLi128ELi16ELNS4_4UMMA5MajorE0ELSO_0ELNSN_7ScaleInE0ELSP_0EEEEEENS4_6LayoutINS5_IJSC_SC_SC_EEENS5_IJNSA_ILi0EEESU_SU_EEEEENS5_IJNS4_10UnderscoreESX_SX_EEEEENS4_18SM100_TMA_2SM_LOADENS4_14ComposedLayoutINS4_7SwizzleILi1ELi4ELi3EEENS4_18smem_ptr_flag_bitsILi16EEENSS_INS5_IJNSA_ILi8EEESG_EEENS5_IJSG_SC_EEEEEEEvNS4_8identityES10_S1A_vS1B_EENS_8epilogue10collective18CollectiveEpilogueINS1D_23Sm100TmaWarpSpecializedILi2ELi1ELi8ELb1ELb0EEEJNS5_IJNSA_ILi64EEESG_SG_EEENS5_IJNSS_IS1I_SC_EENSS_ISG_SC_EEEEESI_SJ_SI_SJ_NS1D_6fusion15FusionCallbacksIS1H_NS1N_17LinearCombinationISI_fSI_fLNS_15FloatRoundStyleE2EEES1J_S1M_JEEENS4_5SM1004TMEM4LOAD25SM100_TMEM_LOAD_32dp32b8xENS4_13SM90_TMA_LOADES1A_NS4_39AutoVectorizingCopyWithAssumedAlignmentILi128EEENS4_14SM90_TMA_STOREES1A_S1Z_S1Z_EEEvvEEEEvNT_6ParamsE)
        /*0008*/ 	.word	0x00000046


	//----- nvinfo : EIATTR_FRAME_SIZE
	.align		4
.L_19:
        /*000c*/ 	.byte	0x04, 0x11
        /*000e*/ 	.short	(.L_21 - .L_20)
	.align		4
.L_20:
        /*0010*/ 	.word	index@($__internal_2_$__cuda_sm10x_tcgen05_guardrail_trap_unallocated_columns_being_dealloced)
        /*0014*/ 	.word	0x00000000


	//----- nvinfo : EIATTR_FRAME_SIZE
	.align		4
.L_21:
        /*0018*/ 	.byte	0x04, 0x11
        /*001a*/ 	.short	(.L_23 - .L_22)
	.align		4
.L_22:
        /*001c*/ 	.word	index@($__internal_1_$__cuda_sm10x_tcgen05_guardrail_trap_phase_invalid_during_alloc)
        /*0020*/ 	.word	0x00000000


	//----- nvinfo : EIATTR_FRAME_SIZE
	.align		4
.L_23:
        /*0024*/ 	.byte	0x04, 0x11
        /*0026*/ 	.short	(.L_25 - .L_24)
	.align		4
.L_24:
        /*0028*/ 	.word	index@($__internal_0_$__cuda_sm10x_tcgen05_guardrail_trap_col_being_dealloced_not_returned_by_alloc)
        /*002c*/ 	.word	0x00000000


	//----- nvinfo : EIATTR_FRAME_SIZE
	.align		4
.L_25:
        /*0030*/ 	.byte	0x04, 0x11
        /*0032*/ 	.short	(.L_27 - .L_26)
	.align		4
.L_26:
        /*0034*/ 	.word	index@(_ZN7cutlass13device_kernelINS_4gemm6kernel13GemmUniversalIN4cute5tupleIJiiiiEEENS1_10collective13CollectiveMmaINS1_35MainloopSm100TmaUmmaWarpSpecializedILi98ELi2ELi4ENS5_IJNS4_1CILi2EEENSA_ILi1EEESC_EEEEENS5_IJNSA_ILi128EEENSA_ILi16EEESG_EEENS_10bfloat16_tENS5_IJlSC_lEEESI_SJ_NS4_8TiledMMAINS4_8MMA_AtomIJNS4_26SM100_MMA_F16BF16_2x1SM_SSISI_SI_fLi128ELi16ELNS4_4UMMA5MajorE0ELSO_0ELNSN_7ScaleInE0ELSP_0EEEEEENS4_6LayoutINS5_IJSC_SC_SC_EEENS5_IJNSA_ILi0EEESU_SU_EEEEENS5_IJNS4_10UnderscoreESX_SX_EEEEENS4_18SM100_TMA_2SM_LOADENS4_14ComposedLayoutINS4_7SwizzleILi1ELi4ELi3EEENS4_18smem_ptr_flag_bitsILi16EEENSS_INS5_IJNSA_ILi8EEESG_EEENS5_IJSG_SC_EEEEEEEvNS4_8identityES10_S1A_vS1B_EENS_8epilogue10collective18CollectiveEpilogueINS1D_23Sm100TmaWarpSpecializedILi2ELi1ELi8ELb1ELb0EEEJNS5_IJNSA_ILi64EEESG_SG_EEENS5_IJNSS_IS1I_SC_EENSS_ISG_SC_EEEEESI_SJ_SI_SJ_NS1D_6fusion15FusionCallbacksIS1H_NS1N_17LinearCombinationISI_fSI_fLNS_15FloatRoundStyleE2EEES1J_S1M_JEEENS4_5SM1004TMEM4LOAD25SM100_TMEM_LOAD_32dp32b8xENS4_13SM90_TMA_LOADES1A_NS4_39AutoVectorizingCopyWithAssumedAlignmentILi128EEENS4_14SM90_TMA_STOREES1A_S1Z_S1Z_EEEvvEEEEvNT_6ParamsE)
        /*0038*/ 	.word	0x00000000


	//----- nvinfo : EIATTR_MIN_STACK_SIZE
	.align		4
.L_27:
        /*003c*/ 	.byte	0x04, 0x12
        /*003e*/ 	.short	(.L_29 - .L_28)
	.align		4
.L_28:
        /*0040*/ 	.word	index@(_ZN7cutlass13device_kernelINS_4gemm6kernel13GemmUniversalIN4cute5tupleIJiiiiEEENS1_10collective13CollectiveMmaINS1_35MainloopSm100TmaUmmaWarpSpecializedILi98ELi2ELi4ENS5_IJNS4_1CILi2EEENSA_ILi1EEESC_EEEEENS5_IJNSA_ILi128EEENSA_ILi16EEESG_EEENS_10bfloat16_tENS5_IJlSC_lEEESI_SJ_NS4_8TiledMMAINS4_8MMA_AtomIJNS4_26SM100_MMA_F16BF16_2x1SM_SSISI_SI_fLi128ELi16ELNS4_4UMMA5MajorE0ELSO_0ELNSN_7ScaleInE0ELSP_0EEEEEENS4_6LayoutINS5_IJSC_SC_SC_EEENS5_IJNSA_ILi0EEESU_SU_EEEEENS5_IJNS4_10UnderscoreESX_SX_EEEEENS4_18SM100_TMA_2SM_LOADENS4_14ComposedLayoutINS4_7SwizzleILi1ELi4ELi3EEENS4_18smem_ptr_flag_bitsILi16EEENSS_INS5_IJNSA_ILi8EEESG_EEENS5_IJSG_SC_EEEEEEEvNS4_8identityES10_S1A_vS1B_EENS_8epilogue10collective18CollectiveEpilogueINS1D_23Sm100TmaWarpSpecializedILi2ELi1ELi8ELb1ELb0EEEJNS5_IJNSA_ILi64EEESG_SG_EEENS5_IJNSS_IS1I_SC_EENSS_ISG_SC_EEEEESI_SJ_SI_SJ_NS1D_6fusion15FusionCallbacksIS1H_NS1N_17LinearCombinationISI_fSI_fLNS_15FloatRoundStyleE2EEES1J_S1M_JEEENS4_5SM1004TMEM4LOAD25SM100_TMEM_LOAD_32dp32b8xENS4_13SM90_TMA_LOADES1A_NS4_39AutoVectorizingCopyWithAssumedAlignmentILi128EEENS4_14SM90_TMA_STOREES1A_S1Z_S1Z_EEEvvEEEEvNT_6ParamsE)
        /*0044*/ 	.word	0x00000000
.L_29:


//--------------------- .nv.compat                --------------------------
	.section	.nv.compat,"",@"SHT_CUDA_COMPAT_INFO"
	.align	4
        /*0000*/ 	.byte	0x02, 0x09, 0x01, 0x00, 0x02, 0x02, 0x02, 0x00, 0x02, 0x05, 0x05, 0x00, 0x03, 0x07, 0x01, 0x01
        /*0010*/ 	.byte	0x02, 0x03, 0x01, 0x00, 0x02, 0x06, 0x01, 0x00, 0x04, 0x0b, 0x08, 0x00, 0x09, 0x00, 0x00, 0x00
        /*0020*/ 	.byte	0x00, 0x00, 0x00, 0x00


//--------------------- .nv.info._ZN7cutlass13device_kernelINS_4gemm6kernel13GemmUniversalIN4cute5tupleIJiiiiEEENS1_10collective13CollectiveMmaINS1_35MainloopSm100TmaUmmaWarpSpecializedILi98ELi2ELi4ENS5_IJNS4_1CILi2EEENSA_ILi1EEESC_EEEEENS5_IJNSA_ILi128EEENSA_ILi16EEESG_EEENS_10bfloat16_tENS5_IJlSC_lEEESI_SJ_NS4_8TiledMMAINS4_8MMA_AtomIJNS4_26SM100_MMA_F16BF16_2x1SM_SSISI_SI_fLi128ELi16ELNS4_4UMMA5MajorE0ELSO_0ELNSN_7ScaleInE0ELSP_0EEEEEENS4_6LayoutINS5_IJSC_SC_SC_EEENS5_IJNSA_ILi0EEESU_SU_EEEEENS5_IJNS4_10UnderscoreESX_SX_EEEEENS4_18SM100_TMA_2SM_LOADENS4_14ComposedLayoutINS4_7SwizzleILi1ELi4ELi3EEENS4_18smem_ptr_flag_bitsILi16EEENSS_INS5_IJNSA_ILi8EEESG_EEENS5_IJSG_SC_EEEEEEEvNS4_8identityES10_S1A_vS1B_EENS_8epilogue10collective18CollectiveEpilogueINS1D_23Sm100TmaWarpSpecializedILi2ELi1ELi8ELb1ELb0EEEJNS5_IJNSA_ILi64EEESG_SG_EEENS5_IJNSS_IS1I_SC_EENSS_ISG_SC_EEEEESI_SJ_SI_SJ_NS1D_6fusion15FusionCallbacksIS1H_NS1N_17LinearCombinationISI_fSI_fLNS_15FloatRoundStyleE2EEES1J_S1M_JEEENS4_5SM1004TMEM4LOAD25SM100_TMEM_LOAD_32dp32b8xENS4_13SM90_TMA_LOADES1A_NS4_39AutoVectorizingCopyWithAssumedAlignmentILi128EEENS4_14SM90_TMA_STOREES1A_S1Z_S1Z_EEEvvEEEEvNT_6ParamsE --------------------------
	.section	.nv.info._ZN7cutlass13device_kernelINS_4gemm6kernel13GemmUniversalIN4cute5tupleIJiiiiEEENS1_10collective13CollectiveMmaINS1_35MainloopSm100TmaUmmaWarpSpecializedILi98ELi2ELi4ENS5_IJNS4_1CILi2EEENSA_ILi1EEESC_EEEEENS5_IJNSA_ILi128EEENSA_ILi16EEESG_EEENS_10bfloat16_tENS5_IJlSC_lEEESI_SJ_NS4_8TiledMMAINS4_8MMA_AtomIJNS4_26SM100_MMA_F16BF16_2x1SM_SSISI_SI_fLi128ELi16ELNS4_4UMMA5MajorE0ELSO_0ELNSN_7ScaleInE0ELSP_0EEEEEENS4_6LayoutINS5_IJSC_SC_SC_EEENS5_IJNSA_ILi0EEESU_SU_EEEEENS5_IJNS4_10UnderscoreESX_SX_EEEEENS4_18SM100_TMA_2SM_LOADENS4_14ComposedLayoutINS4_7SwizzleILi1ELi4ELi3EEENS4_18smem_ptr_flag_bitsILi16EEENSS_INS5_IJNSA_ILi8EEESG_EEENS5_IJSG_SC_EEEEEEEvNS4_8identityES10_S1A_vS1B_EENS_8epilogue10collective18CollectiveEpilogueINS1D_23Sm100TmaWarpSpecializedILi2ELi1ELi8ELb1ELb0EEEJNS5_IJNSA_ILi64EEESG_SG_EEENS5_IJNSS_IS1I_SC_EENSS_ISG_SC_EEEEESI_SJ_SI_SJ_NS1D_6fusion15FusionCallbacksIS1H_NS1N_17LinearCombinationISI_fSI_fLNS_15FloatRoundStyleE2EEES1J_S1M_JEEENS4_5SM1004TMEM4LOAD25SM100_TMEM_LOAD_32dp32b8xENS4_13SM90_TMA_LOADES1A_NS4_39AutoVectorizingCopyWithAssumedAlignmentILi128EEENS4_14SM90_TMA_STOREES1A_S1Z_S1Z_EEEvvEEEEvNT_6ParamsE,"",@"SHT_CUDA_INFO"
	.sectionflags	@""
	.align	4


	//----- nvinfo : EIATTR_CUDA_API_VERSION
	.align		4
        /*0000*/ 	.byte	0x04, 0x37
        /*0002*/ 	.short	(.L_31 - .L_30)
.L_30:
        /*0004*/ 	.word	0x00000082


	//----- nvinfo : EIATTR_KPARAM_INFO
	.align		4
.L_31:
        /*0008*/ 	.byte	0x04, 0x17
        /*000a*/ 	.short	(.L_33 - .L_32)
.L_32:
        /*000c*/ 	.word	0x00000000
        /*0010*/ 	.short	0x0000
        /*0012*/ 	.short	0x0000
        /*0014*/ 	.byte	0x00, 0xf0, 0x01, 0x20


	//----- nvinfo : EIATTR_AT_ENTRY_FRAGMENTS
	.align		4
.L_33:
        /*0018*/ 	.byte	0x04, 0x4f
        /*001a*/ 	.short	(.L_35 - .L_34)


	//   ....[0]....
.L_34:
        /*001c*/ 	.word	0x00000007


	//----- nvinfo : EIATTR_RESERVED_SMEM_USED
	.align		4
.L_35:
        /*0020*/ 	.byte	0x01, 0x41
	.zero		2


	//----- nvinfo : EIATTR_SPARSE_MMA_MASK
	.align		4
        /*0024*/ 	.byte	0x03, 0x50
        /*0026*/ 	.short	0x0000


	//----- nvinfo : EIATTR_TCGEN05_2CTA_USED
	.align		4
        /*0028*/ 	.byte	0x01, 0x52
	.zero		2


	//----- nvinfo : EIATTR_MAXREG_COUNT
	.align		4
        /*002c*/ 	.byte	0x03, 0x1b
        /*002e*/ 	.short	0x00ff


	//----- nvinfo : EIATTR_NUM_BARRIERS
	.align		4
        /*0030*/ 	.byte	0x02, 0x4c
        /*0032*/ 	.byte	0x07
	.zero		1


	//----- nvinfo : EIATTR_EXTERNS
	.align		4
        /*0034*/ 	.byte	0x04, 0x0f
        /*0036*/ 	.short	(.L_37 - .L_36)


	//   ....[0]....
	.align		4
.L_36:
        /*0038*/ 	.word	index@(__assertfail)


	//----- nvinfo : EIATTR_MERCURY_ISA_VERSION
	.align		4
.L_37:
        /*003c*/ 	.byte	0x03, 0x5f
        /*003e*/ 	.short	0x0101


	//----- nvinfo : EIATTR_INT_WARP_WIDE_INSTR_OFFSETS
	.align		4
        /*0040*/ 	.byte	0x04, 0x31
        /*0042*/ 	.short	(.L_39 - .L_38)


	//   ....[0]....
.L_38:
        /*0044*/ 	.word	0x000018c0


	//   ....[1]....
        /*0048*/ 	.word	0x00001960


	//   ....[2]....
        /*004c*/ 	.word	0x00002cc0


	//   ....[3]....
        /*0050*/ 	.word	0x00004980


	//   ....[4]....
        /*0054*/ 	.word	0x000049b0


	//   ....[5]....
        /*0058*/ 	.word	0x00004a00


	//   ....[6]....
        /*005c*/ 	.word	0x000053e0


	//   ....[7]....
        /*0060*/ 	.word	0x00005520


	//----- nvinfo : EIATTR_COOP_GROUP_MASK_REGIDS
	.align		4
.L_39:
        /*0064*/ 	.byte	0x04, 0x29
        /*0066*/ 	.short	(.L_41 - .L_40)


	//   ....[0]....
.L_40:
        /*0068*/ 	.word	0xffffffff


	//   ....[1]....
        /*006c*/ 	.word	0xffffffff


	//   ....[2]....
        /*0070*/ 	.word	0xffffffff


	//   ....[3]....
        /*0074*/ 	.word	0xffffffff


	//   ....[4]....
        /*0078*/ 	.word	0xffffffff


	//   ....[5]....
        /*007c*/ 	.word	0xffffffff


	//   ....[6]....
        /*0080*/ 	.word	0xffffffff


	//   ....[7]....
        /*0084*/ 	.word	0xffffffff


	//   ....[8]....
        /*0088*/ 	.word	0xffffffff


	//   ....[9]....
        /*008c*/ 	.word	0xffffffff


	//   ....[10]....
        /*0090*/ 	.word	0xffffffff


	//   ....[11]....
        /*0094*/ 	.word	0xffffffff


	//   ....[12]....
        /*0098*/ 	.word	0xffffffff


	//   ....[13]....
        /*009c*/ 	.word	0xffffffff


	//----- nvinfo : EIATTR_COOP_GROUP_INSTR_OFFSETS
	.align		4
.L_41:
        /*00a0*/ 	.byte	0x04, 0x28
        /*00a2*/ 	.short	(.L_43 - .L_42)


	//   ....[0]....
.L_42:
        /*00a4*/ 	.word	0x000000c0


	//   ....[1]....
        /*00a8*/ 	.word	0x00000500


	//   ....[2]....
        /*00ac*/ 	.word	0x00001270


	//   ....[3]....
        /*00b0*/ 	.word	0x000013c0


	//   ....[4]....
        /*00b4*/ 	.word	0x000014b0


	//   ....[5]....
        /*00b8*/ 	.word	0x00001610


	//   ....[6]....
        /*00bc*/ 	.word	0x000017a0


	//   ....[7]....
        /*00c0*/ 	.word	0x000019e0


	//   ....[8]....
        /*00c4*/ 	.word	0x00002ba0


	//   ....[9]....
        /*00c8*/ 	.word	0x000038c0


	//   ....[10]....
        /*00cc*/ 	.word	0x00003d90


	//   ....[11]....
        /*00d0*/ 	.word	0x00003dc0


	//   ....[12]....
        /*00d4*/ 	.word	0x00004890


	//   ....[13]....
        /*00d8*/ 	.word	0x00004aa0


	//----- nvinfo : EIATTR_VRC_CTA_INIT_COUNT
	.align		4
.L_43:
        /*00dc*/ 	.byte	0x02, 0x4a
        /*00de*/ 	.byte	0x80
	.zero		1


	//----- nvinfo : EIATTR_SYSCALL_OFFSETS
	.align		4
        /*00e0*/ 	.byte	0x04, 0x46
        /*00e2*/ 	.short	(.L_45 - .L_44)


	//   ....[0]....
.L_44:
        /*00e4*/ 	.word	0x00006010


	//   ....[1]....
        /*00e8*/ 	.word	0x00006100


	//   ....[2]....
        /*00ec*/ 	.word	0x00006760


	//----- nvinfo : EIATTR_MBARRIER_INSTR_OFFSETS
	.align		4
.L_45:
        /*00f0*/ 	.byte	0x04, 0x39
        /*00f2*/ 	.short	(.L_47 - .L_46)


	//   ....[0]....
.L_46:
        /*00f4*/ 	.word	0x00000610
        /*00f8*/ 	.word	0x000000ff
        /*00fc*/ 	.word	0x00000000
        /*0100*/ 	.short	0x0100
        /*0102*/ 	.byte	0x08
	.zero		1


	//   ....[1]....
        /*0104*/ 	.word	0x00000620
        /*0108*/ 	.word	0x000000ff
        /*010c*/ 	.word	0x00000310
        /*0110*/ 	.short	0x0100
        /*0112*/ 	.byte	0x08
	.zero		1


	//   ....[2]....
        /*0114*/ 	.word	0x00000630
        /*0118*/ 	.word	0x000000ff
        /*011c*/ 	.word	0x00000008
        /*0120*/ 	.short	0x0100
        /*0122*/ 	.byte	0x08
	.zero		1


	//   ....[3]....
        /*0124*/ 	.word	0x00000640
        /*0128*/ 	.word	0x000000ff
        /*012c*/ 	.word	0x00000318
        /*0130*/ 	.short	0x0100
        /*0132*/ 	.byte	0x08
	.zero		1


	//   ....[4]....
        /*0134*/ 	.word	0x00000650
        /*0138*/ 	.word	0x000000ff
        /*013c*/ 	.word	0x00000010
        /*0140*/ 	.short	0x0100
        /*0142*/ 	.byte	0x08
	.zero		1


	//   ....[5]....
        /*0144*/ 	.word	0x00000660
        /*0148*/ 	.word	0x000000ff
        /*014c*/ 	.word	0x00000320
        /*0150*/ 	.short	0x0100
        /*0152*/ 	.byte	0x08
	.zero		1


	//   ....[6]....
        /*0154*/ 	.word	0x00000670
        /*0158*/ 	.word	0x000000ff
        /*015c*/ 	.word	0x00000018
        /*0160*/ 	.short	0x0100
        /*0162*/ 	.byte	0x08
	.zero		1


	//   ....[7]....
        /*0164*/ 	.word	0x00000680
        /*0168*/ 	.word	0x000000ff
        /*016c*/ 	.word	0x00000328
        /*0170*/ 	.short	0x0100
        /*0172*/ 	.byte	0x08
	.zero		1


	//   ....[8]....
        /*0174*/ 	.word	0x00000690
        /*0178*/ 	.word	0x000000ff
        /*017c*/ 	.word	0x00000020
        /*0180*/ 	.short	0x0100
        /*0182*/ 	.byte	0x08
	.zero		1


	//   ....[9]....
        /*0184*/ 	.word	0x000006a0
        /*0188*/ 	.word	0x000000ff
        /*018c*/ 	.word	0x00000330
        /*0190*/ 	.short	0x0100
        /*0192*/ 	.byte	0x08
	.zero		1


	//   ....[10]....
        /*0194*/ 	.word	0x000006b0
        /*0198*/ 	.word	0x000000ff
        /*019c*/ 	.word	0x00000028
        /*01a0*/ 	.short	0x0100
        /*01a2*/ 	.byte	0x08
	.zero		1


	//   ....[11]....
        /*01a4*/ 	.word	0x000006c0
        /*01a8*/ 	.word	0x000000ff
        /*01ac*/ 	.word	0x00000338
        /*01b0*/ 	.short	0x0100
        /*01b2*/ 	.byte	0x08
	.zero		1


	//   ....[12]....
        /*01b4*/ 	.word	0x000006d0
        /*01b8*/ 	.word	0x000000ff
        /*01bc*/ 	.word	0x00000030
        /*01c0*/ 	.short	0x0100
        /*01c2*/ 	.byte	0x08
	.zero		1


	//   ....[13]....
        /*01c4*/ 	.word	0x000006e0
        /*01c8*/ 	.word	0x000000ff
        /*01cc*/ 	.word	0x00000340
        /*01d0*/ 	.short	0x0100
        /*01d2*/ 	.byte	0x08
	.zero		1


	//   ....[14]....
        /*01d4*/ 	.word	0x000006f0
        /*01d8*/ 	.word	0x000000ff
        /*01dc*/ 	.word	0x00000038
        /*01e0*/ 	.short	0x0100
        /*01e2*/ 	.byte	0x08
	.zero		1


	//   ....[15]....
        /*01e4*/ 	.word	0x00000700
        /*01e8*/ 	.word	0x000000ff
        /*01ec*/ 	.word	0x00000348
        /*01f0*/ 	.short	0x0100
        /*01f2*/ 	.byte	0x08
	.zero		1


	//   ....[16]....
        /*01f4*/ 	.word	0x00000710
        /*01f8*/ 	.word	0x000000ff
        /*01fc*/ 	.word	0x00000040
        /*0200*/ 	.short	0x0100
        /*0202*/ 	.byte	0x08
	.zero		1


	//   ....[17]....
        /*0204*/ 	.word	0x00000720
        /*0208*/ 	.word	0x000000ff
        /*020c*/ 	.word	0x00000350
        /*0210*/ 	.short	0x0100
        /*0212*/ 	.byte	0x08
	.zero		1


	//   ....[18]....
        /*0214*/ 	.word	0x00000730
        /*0218*/ 	.word	0x000000ff
        /*021c*/ 	.word	0x00000048
        /*0220*/ 	.short	0x0100
        /*0222*/ 	.byte	0x08
	.zero		1


	//   ....[19]....
        /*0224*/ 	.word	0x00000740
        /*0228*/ 	.word	0x000000ff
        /*022c*/ 	.word	0x00000358
        /*0230*/ 	.short	0x0100
        /*0232*/ 	.byte	0x08
	.zero		1


	//   ....[20]....
        /*0234*/ 	.word	0x00000750
        /*0238*/ 	.word	0x000000ff
        /*023c*/ 	.word	0x00000050
        /*0240*/ 	.short	0x0100
        /*0242*/ 	.byte	0x08
	.zero		1


	//   ....[21]....
        /*0244*/ 	.word	0x00000760
        /*0248*/ 	.word	0x000000ff
        /*024c*/ 	.word	0x00000360
        /*0250*/ 	.short	0x0100
        /*0252*/ 	.byte	0x08
	.zero		1


	//   ....[22]....
        /*0254*/ 	.word	0x00000770
        /*0258*/ 	.word	0x000000ff
        /*025c*/ 	.word	0x00000058
        /*0260*/ 	.short	0x0100
        /*0262*/ 	.byte	0x08
	.zero		1


	//   ....[23]....
        /*0264*/ 	.word	0x00000780
        /*0268*/ 	.word	0x000000ff
        /*026c*/ 	.word	0x00000368
        /*0270*/ 	.short	0x0100
        /*0272*/ 	.byte	0x08
	.zero		1


	//   ....[24]....
        /*0274*/ 	.word	0x00000790
        /*0278*/ 	.word	0x000000ff
        /*027c*/ 	.word	0x00000060
        /*0280*/ 	.short	0x0100
        /*0282*/ 	.byte	0x08
	.zero		1


	//   ....[25]....
        /*0284*/ 	.word	0x000007a0
        /*0288*/ 	.word	0x000000ff
        /*028c*/ 	.word	0x00000370
        /*0290*/ 	.short	0x0100
        /*0292*/ 	.byte	0x08
	.zero		1


	//   ....[26]....
        /*0294*/ 	.word	0x000007b0
        /*0298*/ 	.word	0x000000ff
        /*029c*/ 	.word	0x00000068
        /*02a0*/ 	.short	0x0100
        /*02a2*/ 	.byte	0x08
	.zero		1


	//   ....[27]....
        /*02a4*/ 	.word	0x000007c0
        /*02a8*/ 	.word	0x000000ff
        /*02ac*/ 	.word	0x00000378
        /*02b0*/ 	.short	0x0100
        /*02b2*/ 	.byte	0x08
	.zero		1


	//   ....[28]....
        /*02b4*/ 	.word	0x000007d0
        /*02b8*/ 	.word	0x000000ff
        /*02bc*/ 	.word	0x00000070
        /*02c0*/ 	.short	0x0100
        /*02c2*/ 	.byte	0x08
	.zero		1


	//   ....[29]....
        /*02c4*/ 	.word	0x000007e0
        /*02c8*/ 	.word	0x000000ff
        /*02cc*/ 	.word	0x00000380
        /*02d0*/ 	.short	0x0100
        /*02d2*/ 	.byte	0x08
	.zero		1


	//   ....[30]....
        /*02d4*/ 	.word	0x000007f0
        /*02d8*/ 	.word	0x000000ff
        /*02dc*/ 	.word	0x00000078
        /*02e0*/ 	.short	0x0100
        /*02e2*/ 	.byte	0x08
	.zero		1


	//   ....[31]....
        /*02e4*/ 	.word	0x00000800
        /*02e8*/ 	.word	0x000000ff
        /*02ec*/ 	.word	0x00000388
        /*02f0*/ 	.short	0x0100
        /*02f2*/ 	.byte	0x08
	.zero		1


	//   ....[32]....
        /*02f4*/ 	.word	0x00000810
        /*02f8*/ 	.word	0x000000ff
        /*02fc*/ 	.word	0x00000080
        /*0300*/ 	.short	0x0100
        /*0302*/ 	.byte	0x08
	.zero		1


	//   ....[33]....
        /*0304*/ 	.word	0x00000820
        /*0308*/ 	.word	0x000000ff
        /*030c*/ 	.word	0x00000390
        /*0310*/ 	.short	0x0100
        /*0312*/ 	.byte	0x08
	.zero		1


	//   ....[34]....
        /*0314*/ 	.word	0x00000830
        /*0318*/ 	.word	0x000000ff
        /*031c*/ 	.word	0x00000088
        /*0320*/ 	.short	0x0100
        /*0322*/ 	.byte	0x08
	.zero		1


	//   ....[35]....
        /*0324*/ 	.word	0x00000840
        /*0328*/ 	.word	0x000000ff
        /*032c*/ 	.word	0x00000398
        /*0330*/ 	.short	0x0100
        /*0332*/ 	.byte	0x08
	.zero		1


	//   ....[36]....
        /*0334*/ 	.word	0x00000850
        /*0338*/ 	.word	0x000000ff
        /*033c*/ 	.word	0x00000090
        /*0340*/ 	.short	0x0100
        /*0342*/ 	.byte	0x08
	.zero		1


	//   ....[37]....
        /*0344*/ 	.word	0x00000860
        /*0348*/ 	.word	0x000000ff
        /*034c*/ 	.word	0x000003a0
        /*0350*/ 	.short	0x0100
        /*0352*/ 	.byte	0x08
	.zero		1


	//   ....[38]....
        /*0354*/ 	.word	0x00000870
        /*0358*/ 	.word	0x000000ff
        /*035c*/ 	.word	0x00000098
        /*0360*/ 	.short	0x0100
        /*0362*/ 	.byte	0x08
	.zero		1


	//   ....[39]....
        /*0364*/ 	.word	0x00000880
        /*0368*/ 	.word	0x000000ff
        /*036c*/ 	.word	0x000003a8
        /*0370*/ 	.short	0x0100
        /*0372*/ 	.byte	0x08
	.zero		1


	//   ....[40]....
        /*0374*/ 	.word	0x00000890
        /*0378*/ 	.word	0x000000ff
        /*037c*/ 	.word	0x000000a0
        /*0380*/ 	.short	0x0100
        /*0382*/ 	.byte	0x08
	.zero		1


	//   ....[41]....
        /*0384*/ 	.word	0x000008a0
        /*0388*/ 	.word	0x000000ff
        /*038c*/ 	.word	0x000003b0
        /*0390*/ 	.short	0x0100
        /*0392*/ 	.byte	0x08
	.zero		1


	//   ....[42]....
        /*0394*/ 	.word	0x000008b0
        /*0398*/ 	.word	0x000000ff
        /*039c*/ 	.word	0x000000a8
        /*03a0*/ 	.short	0x0100
        /*03a2*/ 	.byte	0x08
	.zero		1


	//   ....[43]....
        /*03a4*/ 	.word	0x000008c0
        /*03a8*/ 	.word	0x000000ff
        /*03ac*/ 	.word	0x000003b8
        /*03b0*/ 	.short	0x0100
        /*03b2*/ 	.byte	0x08
	.zero		1


	//   ....[44]....
        /*03b4*/ 	.word	0x000008d0
        /*03b8*/ 	.word	0x000000ff
        /*03bc*/ 	.word	0x000000b0
        /*03c0*/ 	.short	0x0100
        /*03c2*/ 	.byte	0x08
	.zero		1


	//   ....[45]....
        /*03c4*/ 	.word	0x000008e0
        /*03c8*/ 	.word	0x000000ff
        /*03cc*/ 	.word	0x000003c0
        /*03d0*/ 	.short	0x0100
        /*03d2*/ 	.byte	0x08
	.zero		1


	//   ....[46]....
        /*03d4*/ 	.word	0x000008f0
        /*03d8*/ 	.word	0x000000ff
        /*03dc*/ 	.word	0x000000b8
        /*03e0*/ 	.short	0x0100
        /*03e2*/ 	.byte	0x08
	.zero		1


	//   ....[47]....
        /*03e4*/ 	.word	0x00000900
        /*03e8*/ 	.word	0x000000ff
        /*03ec*/ 	.word	0x000003c8
        /*03f0*/ 	.short	0x0100
        /*03f2*/ 	.byte	0x08
	.zero		1


	//   ....[48]....
        /*03f4*/ 	.word	0x00000910
        /*03f8*/ 	.word	0x000000ff
        /*03fc*/ 	.word	0x000000c0
        /*0400*/ 	.short	0x0100
        /*0402*/ 	.byte	0x08
	.zero		1


	//   ....[49]....
        /*0404*/ 	.word	0x00000920
        /*0408*/ 	.word	0x000000ff
        /*040c*/ 	.word	0x000003d0
        /*0410*/ 	.short	0x0100
        /*0412*/ 	.byte	0x08
	.zero		1


	//   ....[50]....
        /*0414*/ 	.word	0x00000930
        /*0418*/ 	.word	0x000000ff
        /*041c*/ 	.word	0x000000c8
        /*0420*/ 	.short	0x0100
        /*0422*/ 	.byte	0x08
	.zero		1


	//   ....[51]....
        /*0424*/ 	.word	0x00000940
        /*0428*/ 	.word	0x000000ff
        /*042c*/ 	.word	0x000003d8
        /*0430*/ 	.short	0x0100
        /*0432*/ 	.byte	0x08
	.zero		1


	//   ....[52]....
        /*0434*/ 	.word	0x00000950
        /*0438*/ 	.word	0x000000ff
        /*043c*/ 	.word	0x000000d0
        /*0440*/ 	.short	0x0100
        /*0442*/ 	.byte	0x08
	.zero		1


	//   ....[53]....
        /*0444*/ 	.word	0x00000960
        /*0448*/ 	.word	0x000000ff
        /*044c*/ 	.word	0x000003e0
        /*0450*/ 	.short	0x0100
        /*0452*/ 	.byte	0x08
	.zero		1


	//   ....[54]....
        /*0454*/ 	.word	0x00000970
        /*0458*/ 	.word	0x000000ff
        /*045c*/ 	.word	0x000000d8
        /*0460*/ 	.short	0x0100
        /*0462*/ 	.byte	0x08
	.zero		1


	//   ....[55]....
        /*0464*/ 	.word	0x00000980
        /*0468*/ 	.word	0x000000ff
        /*046c*/ 	.word	0x000003e8
        /*0470*/ 	.short	0x0100
        /*0472*/ 	.byte	0x08
	.zero		1


	//   ....[56]....
        /*0474*/ 	.word	0x00000990
        /*0478*/ 	.word	0x000000ff
        /*047c*/ 	.word	0x000000e0
        /*0480*/ 	.short	0x0100
        /*0482*/ 	.byte	0x08
	.zero		1


	//   ....[57]....
        /*0484*/ 	.word	0x000009a0
        /*0488*/ 	.word	0x000000ff
        /*048c*/ 	.word	0x000003f0
        /*0490*/ 	.short	0x0100
        /*0492*/ 	.byte	0x08
	.zero		1


	//   ....[58]....
        /*0494*/ 	.word	0x000009b0
        /*0498*/ 	.word	0x000000ff
        /*049c*/ 	.word	0x000000e8
        /*04a0*/ 	.short	0x0100
        /*04a2*/ 	.byte	0x08
	.zero		1


	//   ....[59]....
        /*04a4*/ 	.word	0x000009c0
        /*04a8*/ 	.word	0x000000ff
        /*04ac*/ 	.word	0x000003f8
        /*04b0*/ 	.short	0x0100
        /*04b2*/ 	.byte	0x08
	.zero		1


	//   ....[60]....
        /*04b4*/ 	.word	0x000009d0
        /*04b8*/ 	.word	0x000000ff
        /*04bc*/ 	.word	0x000000f0
        /*04c0*/ 	.short	0x0100
        /*04c2*/ 	.byte	0x08
	.zero		1


	//   ....[61]....
        /*04c4*/ 	.word	0x000009e0
        /*04c8*/ 	.word	0x000000ff
        /*04cc*/ 	.word	0x00000400
        /*04d0*/ 	.short	0x0100
        /*04d2*/ 	.byte	0x08
	.zero		1


	//   ....[62]....
        /*04d4*/ 	.word	0x000009f0
        /*04d8*/ 	.word	0x000000ff
        /*04dc*/ 	.word	0x000000f8
        /*04e0*/ 	.short	0x0100
        /*04e2*/ 	.byte	0x08
	.zero		1


	//   ....[63]....
        /*04e4*/ 	.word	0x00000a00
        /*04e8*/ 	.word	0x000000ff
        /*04ec*/ 	.word	0x00000408
        /*04f0*/ 	.short	0x0100
        /*04f2*/ 	.byte	0x08
	.zero		1


	//   ....[64]....
        /*04f4*/ 	.word	0x00000a10
        /*04f8*/ 	.word	0x000000ff
        /*04fc*/ 	.word	0x00000100
        /*0500*/ 	.short	0x0100
        /*0502*/ 	.byte	0x08
	.zero		1


	//   ....[65]....
        /*0504*/ 	.word	0x00000a20
        /*0508*/ 	.word	0x000000ff
        /*050c*/ 	.word	0x00000410
        /*0510*/ 	.short	0x0100
        /*0512*/ 	.byte	0x08
	.zero		1


	//   ....[66]....
        /*0514*/ 	.word	0x00000a30
        /*0518*/ 	.word	0x000000ff
        /*051c*/ 	.word	0x00000108
        /*0520*/ 	.short	0x0100
        /*0522*/ 	.byte	0x08
	.zero		1


	//   ....[67]....
        /*0524*/ 	.word	0x00000a40
        /*0528*/ 	.word	0x000000ff
        /*052c*/ 	.word	0x00000418
        /*0530*/ 	.short	0x0100
        /*0532*/ 	.byte	0x08
	.zero		1


	//   ....[68]....
        /*0534*/ 	.word	0x00000a50
        /*0538*/ 	.word	0x000000ff
        /*053c*/ 	.word	0x00000110
        /*0540*/ 	.short	0x0100
        /*0542*/ 	.byte	0x08
	.zero		1


	//   ....[69]....
        /*0544*/ 	.word	0x00000a60
        /*0548*/ 	.word	0x000000ff
        /*054c*/ 	.word	0x00000420
        /*0550*/ 	.short	0x0100
        /*0552*/ 	.byte	0x08
	.zero		1


	//   ....[70]....
        /*0554*/ 	.word	0x00000a70
        /*0558*/ 	.word	0x000000ff
        /*055c*/ 	.word	0x00000118
        /*0560*/ 	.short	0x0100
        /*0562*/ 	.byte	0x08
	.zero		1


	//   ....[71]....
        /*0564*/ 	.word	0x00000a80
        /*0568*/ 	.word	0x000000ff
        /*056c*/ 	.word	0x00000428
        /*0570*/ 	.short	0x0100
        /*0572*/ 	.byte	0x08
	.zero		1


	//   ....[72]....
        /*0574*/ 	.word	0x00000a90
        /*0578*/ 	.word	0x000000ff
        /*057c*/ 	.word	0x00000120
        /*0580*/ 	.short	0x0100
        /*0582*/ 	.byte	0x08
	.zero		1


	//   ....[73]....
        /*0584*/ 	.word	0x00000aa0
        /*0588*/ 	.word	0x000000ff
        /*058c*/ 	.word	0x00000430
        /*0590*/ 	.short	0x0100
        /*0592*/ 	.byte	0x08
	.zero		1


	//   ....[74]....
        /*0594*/ 	.word	0x00000ab0
        /*0598*/ 	.word	0x000000ff
        /*059c*/ 	.word	0x00000128
        /*05a0*/ 	.short	0x0100
        /*05a2*/ 	.byte	0x08
	.zero		1


	//   ....[75]....
        /*05a4*/ 	.word	0x00000ac0
        /*05a8*/ 	.word	0x000000ff
        /*05ac*/ 	.word	0x00000438
        /*05b0*/ 	.short	0x0100
        /*05b2*/ 	.byte	0x08
	.zero		1


	//   ....[76]....
        /*05b4*/ 	.word	0x00000ad0
        /*05b8*/ 	.word	0x000000ff
        /*05bc*/ 	.word	0x00000130
        /*05c0*/ 	.short	0x0100
        /*05c2*/ 	.byte	0x08
	.zero		1


	//   ....[77]....
        /*05c4*/ 	.word	0x00000ae0
        /*05c8*/ 	.word	0x000000ff
        /*05cc*/ 	.word	0x00000440
        /*05d0*/ 	.short	0x0100
        /*05d2*/ 	.byte	0x08
	.zero		1


	//   ....[78]....
        /*05d4*/ 	.word	0x00000af0
        /*05d8*/ 	.word	0x000000ff
        /*05dc*/ 	.word	0x00000138
        /*05e0*/ 	.short	0x0100
        /*05e2*/ 	.byte	0x08
	.zero		1


	//   ....[79]....
        /*05e4*/ 	.word	0x00000b00
        /*05e8*/ 	.word	0x000000ff
        /*05ec*/ 	.word	0x00000448
        /*05f0*/ 	.short	0x0100
        /*05f2*/ 	.byte	0x08
	.zero		1


	//   ....[80]....
        /*05f4*/ 	.word	0x00000b10
        /*05f8*/ 	.word	0x000000ff
        /*05fc*/ 	.word	0x00000140
        /*0600*/ 	.short	0x0100
        /*0602*/ 	.byte	0x08
	.zero		1


	//   ....[81]....
        /*0604*/ 	.word	0x00000b20
        /*0608*/ 	.word	0x000000ff
        /*060c*/ 	.word	0x00000450
        /*0610*/ 	.short	0x0100
        /*0612*/ 	.byte	0x08
	.zero		1


	//   ....[82]....
        /*0614*/ 	.word	0x00000b30
        /*0618*/ 	.word	0x000000ff
        /*061c*/ 	.word	0x00000148
        /*0620*/ 	.short	0x0100
        /*0622*/ 	.byte	0x08
	.zero		1


	//   ....[83]....
        /*0624*/ 	.word	0x00000b40
        /*0628*/ 	.word	0x000000ff
        /*062c*/ 	.word	0x00000458
        /*0630*/ 	.short	0x0100
        /*0632*/ 	.byte	0x08
	.zero		1


	//   ....[84]....
        /*0634*/ 	.word	0x00000b50
        /*0638*/ 	.word	0x000000ff
        /*063c*/ 	.word	0x00000150
        /*0640*/ 	.short	0x0100
        /*0642*/ 	.byte	0x08
	.zero		1


	//   ....[85]....
        /*0644*/ 	.word	0x00000b60
        /*0648*/ 	.word	0x000000ff
        /*064c*/ 	.word	0x00000460
        /*0650*/ 	.short	0x0100
        /*0652*/ 	.byte	0x08
	.zero		1


	//   ....[86]....
        /*0654*/ 	.word	0x00000b70
        /*0658*/ 	.word	0x000000ff
        /*065c*/ 	.word	0x00000158
        /*0660*/ 	.short	0x0100
        /*0662*/ 	.byte	0x08
	.zero		1


	//   ....[87]....
        /*0664*/ 	.word	0x00000b80
        /*0668*/ 	.word	0x000000ff
        /*066c*/ 	.word	0x00000468
        /*0670*/ 	.short	0x0100
        /*0672*/ 	.byte	0x08
	.zero		1


	//   ....[88]....
        /*0674*/ 	.word	0x00000b90
        /*0678*/ 	.word	0x000000ff
        /*067c*/ 	.word	0x00000160
        /*0680*/ 	.short	0x0100
        /*0682*/ 	.byte	0x08
	.zero		1


	//   ....[89]....
        /*0684*/ 	.word	0x00000ba0
        /*0688*/ 	.word	0x000000ff
        /*068c*/ 	.word	0x00000470
        /*0690*/ 	.short	0x0100
        /*0692*/ 	.byte	0x08
	.zero		1


	//   ....[90]....
        /*0694*/ 	.word	0x00000bb0
        /*0698*/ 	.word	0x000000ff
        /*069c*/ 	.word	0x00000168
        /*06a0*/ 	.short	0x0100
        /*06a2*/ 	.byte	0x08
	.zero		1


	//   ....[91]....
        /*06a4*/ 	.word	0x00000bc0
        /*06a8*/ 	.word	0x000000ff
        /*06ac*/ 	.word	0x00000478
        /*06b0*/ 	.short	0x0100
        /*06b2*/ 	.byte	0x08
	.zero		1


	//   ....[92]....
        /*06b4*/ 	.word	0x00000bd0
        /*06b8*/ 	.word	0x000000ff
        /*06bc*/ 	.word	0x00000170
        /*06c0*/ 	.short	0x0100
        /*06c2*/ 	.byte	0x08
	.zero		1


	//   ....[93]....
        /*06c4*/ 	.word	0x00000be0
        /*06c8*/ 	.word	0x000000ff
        /*06cc*/ 	.word	0x00000480
        /*06d0*/ 	.short	0x0100
        /*06d2*/ 	.byte	0x08
	.zero		1


	//   ....[94]....
        /*06d4*/ 	.word	0x00000bf0
        /*06d8*/ 	.word	0x000000ff
        /*06dc*/ 	.word	0x00000178
        /*06e0*/ 	.short	0x0100
        /*06e2*/ 	.byte	0x08
	.zero		1


	//   ....[95]....
        /*06e4*/ 	.word	0x00000c00
        /*06e8*/ 	.word	0x000000ff
        /*06ec*/ 	.word	0x00000488
        /*06f0*/ 	.short	0x0100
        /*06f2*/ 	.byte	0x08
	.zero		1


	//   ....[96]....
        /*06f4*/ 	.word	0x00000c10
        /*06f8*/ 	.word	0x000000ff
        /*06fc*/ 	.word	0x00000180
        /*0700*/ 	.short	0x0100
        /*0702*/ 	.byte	0x08
	.zero		1


	//   ....[97]....
        /*0704*/ 	.word	0x00000c20
        /*0708*/ 	.word	0x000000ff
        /*070c*/ 	.word	0x00000490
        /*0710*/ 	.short	0x0100
        /*0712*/ 	.byte	0x08
	.zero		1


	//   ....[98]....
        /*0714*/ 	.word	0x00000c30
        /*0718*/ 	.word	0x000000ff
        /*071c*/ 	.word	0x00000188
        /*0720*/ 	.short	0x0100
        /*0722*/ 	.byte	0x08
	.zero		1


	//   ....[99]....
        /*0724*/ 	.word	0x00000c40
        /*0728*/ 	.word	0x000000ff
        /*072c*/ 	.word	0x00000498
        /*0730*/ 	.short	0x0100
        /*0732*/ 	.byte	0x08
	.zero		1


	//   ....[100]....
        /*0734*/ 	.word	0x00000c50
        /*0738*/ 	.word	0x000000ff
        /*073c*/ 	.word	0x00000190
        /*0740*/ 	.short	0x0100
        /*0742*/ 	.byte	0x08
	.zero		1


	//   ....[101]....
        /*0744*/ 	.word	0x00000c60
        /*0748*/ 	.word	0x000000ff
        /*074c*/ 	.word	0x000004a0
        /*0750*/ 	.short	0x0100
        /*0752*/ 	.byte	0x08
	.zero		1


	//   ....[102]....
        /*0754*/ 	.word	0x00000c70
        /*0758*/ 	.word	0x000000ff
        /*075c*/ 	.word	0x00000198
        /*0760*/ 	.short	0x0100
        /*0762*/ 	.byte	0x08
	.zero		1


	//   ....[103]....
        /*0764*/ 	.word	0x00000c80
        /*0768*/ 	.word	0x000000ff
        /*076c*/ 	.word	0x000004a8
        /*0770*/ 	.short	0x0100
        /*0772*/ 	.byte	0x08
	.zero		1


	//   ....[104]....
        /*0774*/ 	.word	0x00000c90
        /*0778*/ 	.word	0x000000ff
        /*077c*/ 	.word	0x000001a0
        /*0780*/ 	.short	0x0100
        /*0782*/ 	.byte	0x08
	.zero		1


	//   ....[105]....
        /*0784*/ 	.word	0x00000ca0
        /*0788*/ 	.word	0x000000ff
        /*078c*/ 	.word	0x000004b0
        /*0790*/ 	.short	0x0100
        /*0792*/ 	.byte	0x08
	.zero		1


	//   ....[106]....
        /*0794*/ 	.word	0x00000cb0
        /*0798*/ 	.word	0x000000ff
        /*079c*/ 	.word	0x000001a8
        /*07a0*/ 	.short	0x0100
        /*07a2*/ 	.byte	0x08
	.zero		1


	//   ....[107]....
        /*07a4*/ 	.word	0x00000cc0
        /*07a8*/ 	.word	0x000000ff
        /*07ac*/ 	.word	0x000004b8
        /*07b0*/ 	.short	0x0100
        /*07b2*/ 	.byte	0x08
	.zero		1


	//   ....[108]....
        /*07b4*/ 	.word	0x00000cd0
        /*07b8*/ 	.word	0x000000ff
        /*07bc*/ 	.word	0x000001b0
        /*07c0*/ 	.short	0x0100
        /*07c2*/ 	.byte	0x08
	.zero		1


	//   ....[109]....
        /*07c4*/ 	.word	0x00000ce0
        /*07c8*/ 	.word	0x000000ff
        /*07cc*/ 	.word	0x000004c0
        /*07d0*/ 	.short	0x0100
        /*07d2*/ 	.byte	0x08
	.zero		1


	//   ....[110]....
        /*07d4*/ 	.word	0x00000cf0
        /*07d8*/ 	.word	0x000000ff
        /*07dc*/ 	.word	0x000001b8
        /*07e0*/ 	.short	0x0100
        /*07e2*/ 	.byte	0x08
	.zero		1


	//   ....[111]....
        /*07e4*/ 	.word	0x00000d00
        /*07e8*/ 	.word	0x000000ff
        /*07ec*/ 	.word	0x000004c8
        /*07f0*/ 	.short	0x0100
        /*07f2*/ 	.byte	0x08
	.zero		1


	//   ....[112]....
        /*07f4*/ 	.word	0x00000d10
        /*07f8*/ 	.word	0x000000ff
        /*07fc*/ 	.word	0x000001c0
        /*0800*/ 	.short	0x0100
        /*0802*/ 	.byte	0x08
	.zero		1


	//   ....[113]....
        /*0804*/ 	.word	0x00000d20
        /*0808*/ 	.word	0x000000ff
        /*080c*/ 	.word	0x000004d0
        /*0810*/ 	.short	0x0100
        /*0812*/ 	.byte	0x08
	.zero		1


	//   ....[114]....
        /*0814*/ 	.word	0x00000d30
        /*0818*/ 	.word	0x000000ff
        /*081c*/ 	.word	0x000001c8
        /*0820*/ 	.short	0x0100
        /*0822*/ 	.byte	0x08
	.zero		1


	//   ....[115]....
        /*0824*/ 	.word	0x00000d40
        /*0828*/ 	.word	0x000000ff
        /*082c*/ 	.word	0x000004d8
        /*0830*/ 	.short	0x0100
        /*0832*/ 	.byte	0x08
	.zero		1


	//   ....[116]....
        /*0834*/ 	.word	0x00000d50
        /*0838*/ 	.word	0x000000ff
        /*083c*/ 	.word	0x000001d0
        /*0840*/ 	.short	0x0100
        /*0842*/ 	.byte	0x08
	.zero		1


	//   ....[117]....
        /*0844*/ 	.word	0x00000d60
        /*0848*/ 	.word	0x000000ff
        /*084c*/ 	.word	0x000004e0
        /*0850*/ 	.short	0x0100
        /*0852*/ 	.byte	0x08
	.zero		1


	//   ....[118]....
        /*0854*/ 	.word	0x00000d70
        /*0858*/ 	.word	0x000000ff
        /*085c*/ 	.word	0x000001d8
        /*0860*/ 	.short	0x0100
        /*0862*/ 	.byte	0x08
	.zero		1


	//   ....[119]....
        /*0864*/ 	.word	0x00000d80
        /*0868*/ 	.word	0x000000ff
        /*086c*/ 	.word	0x000004e8
        /*0870*/ 	.short	0x0100
        /*0872*/ 	.byte	0x08
	.zero		1


	//   ....[120]....
        /*0874*/ 	.word	0x00000d90
        /*0878*/ 	.word	0x000000ff
        /*087c*/ 	.word	0x000001e0
        /*0880*/ 	.short	0x0100
        /*0882*/ 	.byte	0x08
	.zero		1


	//   ....[121]....
        /*0884*/ 	.word	0x00000da0
        /*0888*/ 	.word	0x000000ff
        /*088c*/ 	.word	0x000004f0
        /*0890*/ 	.short	0x0100
        /*0892*/ 	.byte	0x08
	.zero		1


	//   ....[122]....
        /*0894*/ 	.word	0x00000db0
        /*0898*/ 	.word	0x000000ff
        /*089c*/ 	.word	0x000001e8
        /*08a0*/ 	.short	0x0100
        /*08a2*/ 	.byte	0x08
	.zero		1


	//   ....[123]....
        /*08a4*/ 	.word	0x00000dc0
        /*08a8*/ 	.word	0x000000ff
        /*08ac*/ 	.word	0x000004f8
        /*08b0*/ 	.short	0x0100
        /*08b2*/ 	.byte	0x08
	.zero		1


	//   ....[124]....
        /*08b4*/ 	.word	0x00000dd0
        /*08b8*/ 	.word	0x000000ff
        /*08bc*/ 	.word	0x000001f0
        /*08c0*/ 	.short	0x0100
        /*08c2*/ 	.byte	0x08
	.zero		1


	//   ....[125]....
        /*08c4*/ 	.word	0x00000de0
        /*08c8*/ 	.word	0x000000ff
        /*08cc*/ 	.word	0x00000500
        /*08d0*/ 	.short	0x0100
        /*08d2*/ 	.byte	0x08
	.zero		1


	//   ....[126]....
        /*08d4*/ 	.word	0x00000df0
        /*08d8*/ 	.word	0x000000ff
        /*08dc*/ 	.word	0x000001f8
        /*08e0*/ 	.short	0x0100
        /*08e2*/ 	.byte	0x08
	.zero		1


	//   ....[127]....
        /*08e4*/ 	.word	0x00000e00
        /*08e8*/ 	.word	0x000000ff
        /*08ec*/ 	.word	0x00000508
        /*08f0*/ 	.short	0x0100
        /*08f2*/ 	.byte	0x08
	.zero		1


	//   ....[128]....
        /*08f4*/ 	.word	0x00000e10
        /*08f8*/ 	.word	0x000000ff
        /*08fc*/ 	.word	0x00000200
        /*0900*/ 	.short	0x0100
        /*0902*/ 	.byte	0x08
	.zero		1


	//   ....[129]....
        /*0904*/ 	.word	0x00000e20
        /*0908*/ 	.word	0x000000ff
        /*090c*/ 	.word	0x00000510
        /*0910*/ 	.short	0x0100
        /*0912*/ 	.byte	0x08
	.zero		1


	//   ....[130]....
        /*0914*/ 	.word	0x00000e30
        /*0918*/ 	.word	0x000000ff
        /*091c*/ 	.word	0x00000208
        /*0920*/ 	.short	0x0100
        /*0922*/ 	.byte	0x08
	.zero		1


	//   ....[131]....
        /*0924*/ 	.word	0x00000e40
        /*0928*/ 	.word	0x000000ff
        /*092c*/ 	.word	0x00000518
        /*0930*/ 	.short	0x0100
        /*0932*/ 	.byte	0x08
	.zero		1


	//   ....[132]....
        /*0934*/ 	.word	0x00000e50
        /*0938*/ 	.word	0x000000ff
        /*093c*/ 	.word	0x00000210
        /*0940*/ 	.short	0x0100
        /*0942*/ 	.byte	0x08
	.zero		1


	//   ....[133]....
        /*0944*/ 	.word	0x00000e60
        /*0948*/ 	.word	0x000000ff
        /*094c*/ 	.word	0x00000520
        /*0950*/ 	.short	0x0100
        /*0952*/ 	.byte	0x08
	.zero		1


	//   ....[134]....
        /*0954*/ 	.word	0x00000e70
        /*0958*/ 	.word	0x000000ff
        /*095c*/ 	.word	0x00000218
        /*0960*/ 	.short	0x0100
        /*0962*/ 	.byte	0x08
	.zero		1


	//   ....[135]....
        /*0964*/ 	.word	0x00000e80
        /*0968*/ 	.word	0x000000ff
        /*096c*/ 	.word	0x00000528
        /*0970*/ 	.short	0x0100
        /*0972*/ 	.byte	0x08
	.zero		1


	//   ....[136]....
        /*0974*/ 	.word	0x00000e90
        /*0978*/ 	.word	0x000000ff
        /*097c*/ 	.word	0x00000220
        /*0980*/ 	.short	0x0100
        /*0982*/ 	.byte	0x08
	.zero		1


	//   ....[137]....
        /*0984*/ 	.word	0x00000ea0
        /*0988*/ 	.word	0x000000ff
        /*098c*/ 	.word	0x00000530
        /*0990*/ 	.short	0x0100
        /*0992*/ 	.byte	0x08
	.zero		1


	//   ....[138]....
        /*0994*/ 	.word	0x00000eb0
        /*0998*/ 	.word	0x000000ff
        /*099c*/ 	.word	0x00000228
        /*09a0*/ 	.short	0x0100
        /*09a2*/ 	.byte	0x08
	.zero		1


	//   ....[139]....
        /*09a4*/ 	.word	0x00000ec0
        /*09a8*/ 	.word	0x000000ff
        /*09ac*/ 	.word	0x00000538
        /*09b0*/ 	.short	0x0100
        /*09b2*/ 	.byte	0x08
	.zero		1


	//   ....[140]....
        /*09b4*/ 	.word	0x00000ed0
        /*09b8*/ 	.word	0x000000ff
        /*09bc*/ 	.word	0x00000230
        /*09c0*/ 	.short	0x0100
        /*09c2*/ 	.byte	0x08
	.zero		1


	//   ....[141]....
        /*09c4*/ 	.word	0x00000ee0
        /*09c8*/ 	.word	0x000000ff
        /*09cc*/ 	.word	0x00000540
        /*09d0*/ 	.short	0x0100
        /*09d2*/ 	.byte	0x08
	.zero		1


	//   ....[142]....
        /*09d4*/ 	.word	0x00000ef0
        /*09d8*/ 	.word	0x000000ff
        /*09dc*/ 	.word	0x00000238
        /*09e0*/ 	.short	0x0100
        /*09e2*/ 	.byte	0x08
	.zero		1


	//   ....[143]....
        /*09e4*/ 	.word	0x00000f00
        /*09e8*/ 	.word	0x000000ff
        /*09ec*/ 	.word	0x00000548
        /*09f0*/ 	.short	0x0100
        /*09f2*/ 	.byte	0x08
	.zero		1


	//   ....[144]....
        /*09f4*/ 	.word	0x00000f10
        /*09f8*/ 	.word	0x000000ff
        /*09fc*/ 	.word	0x00000240
        /*0a00*/ 	.short	0x0100
        /*0a02*/ 	.byte	0x08
	.zero		1


	//   ....[145]....
        /*0a04*/ 	.word	0x00000f20
        /*0a08*/ 	.word	0x000000ff
        /*0a0c*/ 	.word	0x00000550
        /*0a10*/ 	.short	0x0100
        /*0a12*/ 	.byte	0x08
	.zero		1


	//   ....[146]....
        /*0a14*/ 	.word	0x00000f30
        /*0a18*/ 	.word	0x000000ff
        /*0a1c*/ 	.word	0x00000248
        /*0a20*/ 	.short	0x0100
        /*0a22*/ 	.byte	0x08
	.zero		1


	//   ....[147]....
        /*0a24*/ 	.word	0x00000f40
        /*0a28*/ 	.word	0x000000ff
        /*0a2c*/ 	.word	0x00000558
        /*0a30*/ 	.short	0x0100
        /*0a32*/ 	.byte	0x08
	.zero		1


	//   ....[148]....
        /*0a34*/ 	.word	0x00000f50
        /*0a38*/ 	.word	0x000000ff
        /*0a3c*/ 	.word	0x00000250
        /*0a40*/ 	.short	0x0100
        /*0a42*/ 	.byte	0x08
	.zero		1


	//   ....[149]....
        /*0a44*/ 	.word	0x00000f60
        /*0a48*/ 	.word	0x000000ff
        /*0a4c*/ 	.word	0x00000560
        /*0a50*/ 	.short	0x0100
        /*0a52*/ 	.byte	0x08
	.zero		1


	//   ....[150]....
        /*0a54*/ 	.word	0x00000f70
        /*0a58*/ 	.word	0x000000ff
        /*0a5c*/ 	.word	0x00000258
        /*0a60*/ 	.short	0x0100
        /*0a62*/ 	.byte	0x08
	.zero		1


	//   ....[151]....
        /*0a64*/ 	.word	0x00000f80
        /*0a68*/ 	.word	0x000000ff
        /*0a6c*/ 	.word	0x00000568
        /*0a70*/ 	.short	0x0100
        /*0a72*/ 	.byte	0x08
	.zero		1


	//   ....[152]....
        /*0a74*/ 	.word	0x00000f90
        /*0a78*/ 	.word	0x000000ff
        /*0a7c*/ 	.word	0x00000260
        /*0a80*/ 	.short	0x0100
        /*0a82*/ 	.byte	0x08
	.zero		1


	//   ....[153]....
        /*0a84*/ 	.word	0x00000fa0
        /*0a88*/ 	.word	0x000000ff
        /*0a8c*/ 	.word	0x00000570
        /*0a90*/ 	.short	0x0100
        /*0a92*/ 	.byte	0x08
	.zero		1


	//   ....[154]....
        /*0a94*/ 	.word	0x00000fb0
        /*0a98*/ 	.word	0x000000ff
        /*0a9c*/ 	.word	0x00000268
        /*0aa0*/ 	.short	0x0100
        /*0aa2*/ 	.byte	0x08
	.zero		1


	//   ....[155]....
        /*0aa4*/ 	.word	0x00000fc0
        /*0aa8*/ 	.word	0x000000ff
        /*0aac*/ 	.word	0x00000578
        /*0ab0*/ 	.short	0x0100
        /*0ab2*/ 	.byte	0x08
	.zero		1


	//   ....[156]....
        /*0ab4*/ 	.word	0x00000fd0
        /*0ab8*/ 	.word	0x000000ff
        /*0abc*/ 	.word	0x00000270
        /*0ac0*/ 	.short	0x0100
        /*0ac2*/ 	.byte	0x08
	.zero		1


	//   ....[157]....
        /*0ac4*/ 	.word	0x00000fe0
        /*0ac8*/ 	.word	0x000000ff
        /*0acc*/ 	.word	0x00000580
        /*0ad0*/ 	.short	0x0100
        /*0ad2*/ 	.byte	0x08
	.zero		1


	//   ....[158]....
        /*0ad4*/ 	.word	0x00000ff0
        /*0ad8*/ 	.word	0x000000ff
        /*0adc*/ 	.word	0x00000278
        /*0ae0*/ 	.short	0x0100
        /*0ae2*/ 	.byte	0x08
	.zero		1


	//   ....[159]....
        /*0ae4*/ 	.word	0x00001000
        /*0ae8*/ 	.word	0x000000ff
        /*0aec*/ 	.word	0x00000588
        /*0af0*/ 	.short	0x0100
        /*0af2*/ 	.byte	0x08
	.zero		1


	//   ....[160]....
        /*0af4*/ 	.word	0x00001010
        /*0af8*/ 	.word	0x000000ff
        /*0afc*/ 	.word	0x00000280
        /*0b00*/ 	.short	0x0100
        /*0b02*/ 	.byte	0x08
	.zero		1


	//   ....[161]....
        /*0b04*/ 	.word	0x00001020
        /*0b08*/ 	.word	0x000000ff
        /*0b0c*/ 	.word	0x00000590
        /*0b10*/ 	.short	0x0100
        /*0b12*/ 	.byte	0x08
	.zero		1


	//   ....[162]....
        /*0b14*/ 	.word	0x00001030
        /*0b18*/ 	.word	0x000000ff
        /*0b1c*/ 	.word	0x00000288
        /*0b20*/ 	.short	0x0100
        /*0b22*/ 	.byte	0x08
	.zero		1


	//   ....[163]....
        /*0b24*/ 	.word	0x00001040
        /*0b28*/ 	.word	0x000000ff
        /*0b2c*/ 	.word	0x00000598
        /*0b30*/ 	.short	0x0100
        /*0b32*/ 	.byte	0x08
	.zero		1


	//   ....[164]....
        /*0b34*/ 	.word	0x00001050
        /*0b38*/ 	.word	0x000000ff
        /*0b3c*/ 	.word	0x00000290
        /*0b40*/ 	.short	0x0100
        /*0b42*/ 	.byte	0x08
	.zero		1


	//   ....[165]....
        /*0b44*/ 	.word	0x00001060
        /*0b48*/ 	.word	0x000000ff
        /*0b4c*/ 	.word	0x000005a0
        /*0b50*/ 	.short	0x0100
        /*0b52*/ 	.byte	0x08
	.zero		1


	//   ....[166]....
        /*0b54*/ 	.word	0x00001070
        /*0b58*/ 	.word	0x000000ff
        /*0b5c*/ 	.word	0x00000298
        /*0b60*/ 	.short	0x0100
        /*0b62*/ 	.byte	0x08
	.zero		1


	//   ....[167]....
        /*0b64*/ 	.word	0x00001080
        /*0b68*/ 	.word	0x000000ff
        /*0b6c*/ 	.word	0x000005a8
        /*0b70*/ 	.short	0x0100
        /*0b72*/ 	.byte	0x08
	.zero		1


	//   ....[168]....
        /*0b74*/ 	.word	0x00001090
        /*0b78*/ 	.word	0x000000ff
        /*0b7c*/ 	.word	0x000002a0
        /*0b80*/ 	.short	0x0100
        /*0b82*/ 	.byte	0x08
	.zero		1


	//   ....[169]....
        /*0b84*/ 	.word	0x000010a0
        /*0b88*/ 	.word	0x000000ff
        /*0b8c*/ 	.word	0x000005b0
        /*0b90*/ 	.short	0x0100
        /*0b92*/ 	.byte	0x08
	.zero		1


	//   ....[170]....
        /*0b94*/ 	.word	0x000010b0
        /*0b98*/ 	.word	0x000000ff
        /*0b9c*/ 	.word	0x000002a8
        /*0ba0*/ 	.short	0x0100
        /*0ba2*/ 	.byte	0x08
	.zero		1


	//   ....[171]....
        /*0ba4*/ 	.word	0x000010c0
        /*0ba8*/ 	.word	0x000000ff
        /*0bac*/ 	.word	0x000005b8
        /*0bb0*/ 	.short	0x0100
        /*0bb2*/ 	.byte	0x08
	.zero		1


	//   ....[172]....
        /*0bb4*/ 	.word	0x000010d0
        /*0bb8*/ 	.word	0x000000ff
        /*0bbc*/ 	.word	0x000002b0
        /*0bc0*/ 	.short	0x0100
        /*0bc2*/ 	.byte	0x08
	.zero		1


	//   ....[173]....
        /*0bc4*/ 	.word	0x000010e0
        /*0bc8*/ 	.word	0x000000ff
        /*0bcc*/ 	.word	0x000005c0
        /*0bd0*/ 	.short	0x0100
        /*0bd2*/ 	.byte	0x08
	.zero		1


	//   ....[174]....
        /*0bd4*/ 	.word	0x000010f0
        /*0bd8*/ 	.word	0x000000ff
        /*0bdc*/ 	.word	0x000002b8
        /*0be0*/ 	.short	0x0100
        /*0be2*/ 	.byte	0x08
	.zero		1


	//   ....[175]....
        /*0be4*/ 	.word	0x00001100
        /*0be8*/ 	.word	0x000000ff
        /*0bec*/ 	.word	0x000005c8
        /*0bf0*/ 	.short	0x0100
        /*0bf2*/ 	.byte	0x08
	.zero		1


	//   ....[176]....
        /*0bf4*/ 	.word	0x00001110
        /*0bf8*/ 	.word	0x000000ff
        /*0bfc*/ 	.word	0x000002c0
        /*0c00*/ 	.short	0x0100
        /*0c02*/ 	.byte	0x08
	.zero		1


	//   ....[177]....
        /*0c04*/ 	.word	0x00001120
        /*0c08*/ 	.word	0x000000ff
        /*0c0c*/ 	.word	0x000005d0
        /*0c10*/ 	.short	0x0100
        /*0c12*/ 	.byte	0x08
	.zero		1


	//   ....[178]....
        /*0c14*/ 	.word	0x00001130
        /*0c18*/ 	.word	0x000000ff
        /*0c1c*/ 	.word	0x000002c8
        /*0c20*/ 	.short	0x0100
        /*0c22*/ 	.byte	0x08
	.zero		1


	//   ....[179]....
        /*0c24*/ 	.word	0x00001140
        /*0c28*/ 	.word	0x000000ff
        /*0c2c*/ 	.word	0x000005d8
        /*0c30*/ 	.short	0x0100
        /*0c32*/ 	.byte	0x08
	.zero		1


	//   ....[180]....
        /*0c34*/ 	.word	0x00001150
        /*0c38*/ 	.word	0x000000ff
        /*0c3c*/ 	.word	0x000002d0
        /*0c40*/ 	.short	0x0100
        /*0c42*/ 	.byte	0x08
	.zero		1


	//   ....[181]....
        /*0c44*/ 	.word	0x00001160
        /*0c48*/ 	.word	0x000000ff
        /*0c4c*/ 	.word	0x000005e0
        /*0c50*/ 	.short	0x0100
        /*0c52*/ 	.byte	0x08
	.zero		1


	//   ....[182]....
        /*0c54*/ 	.word	0x00001170
        /*0c58*/ 	.word	0x000000ff
        /*0c5c*/ 	.word	0x000002d8
        /*0c60*/ 	.short	0x0100
        /*0c62*/ 	.byte	0x08
	.zero		1


	//   ....[183]....
        /*0c64*/ 	.word	0x00001180
        /*0c68*/ 	.word	0x000000ff
        /*0c6c*/ 	.word	0x000005e8
        /*0c70*/ 	.short	0x0100
        /*0c72*/ 	.byte	0x08
	.zero		1


	//   ....[184]....
        /*0c74*/ 	.word	0x00001190
        /*0c78*/ 	.word	0x000000ff
        /*0c7c*/ 	.word	0x000002e0
        /*0c80*/ 	.short	0x0100
        /*0c82*/ 	.byte	0x08
	.zero		1


	//   ....[185]....
        /*0c84*/ 	.word	0x000011a0
        /*0c88*/ 	.word	0x000000ff
        /*0c8c*/ 	.word	0x000005f0
        /*0c90*/ 	.short	0x0100
        /*0c92*/ 	.byte	0x08
	.zero		1


	//   ....[186]....
        /*0c94*/ 	.word	0x000011b0
        /*0c98*/ 	.word	0x000000ff
        /*0c9c*/ 	.word	0x000002e8
        /*0ca0*/ 	.short	0x0100
        /*0ca2*/ 	.byte	0x08
	.zero		1


	//   ....[187]....
        /*0ca4*/ 	.word	0x000011c0
        /*0ca8*/ 	.word	0x000000ff
        /*0cac*/ 	.word	0x000005f8
        /*0cb0*/ 	.short	0x0100
        /*0cb2*/ 	.byte	0x08
	.zero		1


	//   ....[188]....
        /*0cb4*/ 	.word	0x000011d0
        /*0cb8*/ 	.word	0x000000ff
        /*0cbc*/ 	.word	0x000002f0
        /*0cc0*/ 	.short	0x0100
        /*0cc2*/ 	.byte	0x08
	.zero		1


	//   ....[189]....
        /*0cc4*/ 	.word	0x000011e0
        /*0cc8*/ 	.word	0x000000ff
        /*0ccc*/ 	.word	0x00000600
        /*0cd0*/ 	.short	0x0100
        /*0cd2*/ 	.byte	0x08
	.zero		1


	//   ....[190]....
        /*0cd4*/ 	.word	0x000011f0
        /*0cd8*/ 	.word	0x000000ff
        /*0cdc*/ 	.word	0x000002f8
        /*0ce0*/ 	.short	0x0100
        /*0ce2*/ 	.byte	0x08
	.zero		1


	//   ....[191]....
        /*0ce4*/ 	.word	0x00001200
        /*0ce8*/ 	.word	0x000000ff
        /*0cec*/ 	.word	0x00000608
        /*0cf0*/ 	.short	0x0100
        /*0cf2*/ 	.byte	0x08
	.zero		1


	//   ....[192]....
        /*0cf4*/ 	.word	0x00001210
        /*0cf8*/ 	.word	0x000000ff
        /*0cfc*/ 	.word	0x00000300
        /*0d00*/ 	.short	0x0100
        /*0d02*/ 	.byte	0x08
	.zero		1


	//   ....[193]....
        /*0d04*/ 	.word	0x00001220
        /*0d08*/ 	.word	0x000000ff
        /*0d0c*/ 	.word	0x00000610
        /*0d10*/ 	.short	0x0100
        /*0d12*/ 	.byte	0x08
	.zero		1


	//   ....[194]....
        /*0d14*/ 	.word	0x00001230
        /*0d18*/ 	.word	0x000000ff
        /*0d1c*/ 	.word	0x00000308
        /*0d20*/ 	.short	0x0100
        /*0d22*/ 	.byte	0x08
	.zero		1


	//   ....[195]....
        /*0d24*/ 	.word	0x00001240
        /*0d28*/ 	.word	0x000000ff
        /*0d2c*/ 	.word	0x00000618
        /*0d30*/ 	.short	0x0100
        /*0d32*/ 	.byte	0x08
	.zero		1


	//   ....[196]....
        /*0d34*/ 	.word	0x00001370
        /*0d38*/ 	.word	0x000000ff
        /*0d3c*/ 	.word	0x00000620
        /*0d40*/ 	.short	0x0100
        /*0d42*/ 	.byte	0x09
	.zero		1


	//   ....[197]....
        /*0d44*/ 	.word	0x00001380
        /*0d48*/ 	.word	0x000000ff
        /*0d4c*/ 	.word	0x00000630
        /*0d50*/ 	.short	0x0100
        /*0d52*/ 	.byte	0x09
	.zero		1


	//   ....[198]....
        /*0d54*/ 	.word	0x00001390
        /*0d58*/ 	.word	0x000000ff
        /*0d5c*/ 	.word	0x00000628
        /*0d60*/ 	.short	0x0100
        /*0d62*/ 	.byte	0x09
	.zero		1


	//   ....[199]....
        /*0d64*/ 	.word	0x000013a0
        /*0d68*/ 	.word	0x000000ff
        /*0d6c*/ 	.word	0x00000638
        /*0d70*/ 	.short	0x0100
        /*0d72*/ 	.byte	0x09
	.zero		1


	//   ....[200]....
        /*0d74*/ 	.word	0x00001480
        /*0d78*/ 	.word	0x000000ff
        /*0d7c*/ 	.word	0x00000640
        /*0d80*/ 	.short	0x0100
        /*0d82*/ 	.byte	0x08
	.zero		1


	//   ....[201]....
        /*0d84*/ 	.word	0x00001490
        /*0d88*/ 	.word	0x000000ff
        /*0d8c*/ 	.word	0x00000648
        /*0d90*/ 	.short	0x0100
        /*0d92*/ 	.byte	0x08
	.zero		1


	//   ....[202]....
        /*0d94*/ 	.word	0x000015c0
        /*0d98*/ 	.word	0x000000ff
        /*0d9c*/ 	.word	0x00000650
        /*0da0*/ 	.short	0x0100
        /*0da2*/ 	.byte	0x08
	.zero		1


	//   ....[203]....
        /*0da4*/ 	.word	0x000015d0
        /*0da8*/ 	.word	0x000000ff
        /*0dac*/ 	.word	0x00000660
        /*0db0*/ 	.short	0x0100
        /*0db2*/ 	.byte	0x08
	.zero		1


	//   ....[204]....
        /*0db4*/ 	.word	0x000015e0
        /*0db8*/ 	.word	0x000000ff
        /*0dbc*/ 	.word	0x00000658
        /*0dc0*/ 	.short	0x0100
        /*0dc2*/ 	.byte	0x08
	.zero		1


	//   ....[205]....
        /*0dc4*/ 	.word	0x000015f0
        /*0dc8*/ 	.word	0x000000ff
        /*0dcc*/ 	.word	0x00000668
        /*0dd0*/ 	.short	0x0100
        /*0dd2*/ 	.byte	0x08
	.zero		1


	//   ....[206]....
        /*0dd4*/ 	.word	0x00001710
        /*0dd8*/ 	.word	0x000000ff
        /*0ddc*/ 	.word	0x00000670
        /*0de0*/ 	.short	0x0100
        /*0de2*/ 	.byte	0x09
	.zero		1


	//   ....[207]....
        /*0de4*/ 	.word	0x00001720
        /*0de8*/ 	.word	0x000000ff
        /*0dec*/ 	.word	0x00000690
        /*0df0*/ 	.short	0x0100
        /*0df2*/ 	.byte	0x09
	.zero		1


	//   ....[208]....
        /*0df4*/ 	.word	0x00001730
        /*0df8*/ 	.word	0x000000ff
        /*0dfc*/ 	.word	0x00000678
        /*0e00*/ 	.short	0x0100
        /*0e02*/ 	.byte	0x09
	.zero		1


	//   ....[209]....
        /*0e04*/ 	.word	0x00001740
        /*0e08*/ 	.word	0x000000ff
        /*0e0c*/ 	.word	0x00000698
        /*0e10*/ 	.short	0x0100
        /*0e12*/ 	.byte	0x09
	.zero		1


	//   ....[210]....
        /*0e14*/ 	.word	0x00001750
        /*0e18*/ 	.word	0x000000ff
        /*0e1c*/ 	.word	0x00000680
        /*0e20*/ 	.short	0x0100
        /*0e22*/ 	.byte	0x09
	.zero		1


	//   ....[211]....
        /*0e24*/ 	.word	0x00001760
        /*0e28*/ 	.word	0x000000ff
        /*0e2c*/ 	.word	0x000006a0
        /*0e30*/ 	.short	0x0100
        /*0e32*/ 	.byte	0x09
	.zero		1


	//   ....[212]....
        /*0e34*/ 	.word	0x00001770
        /*0e38*/ 	.word	0x000000ff
        /*0e3c*/ 	.word	0x00000688
        /*0e40*/ 	.short	0x0100
        /*0e42*/ 	.byte	0x09
	.zero		1


	//   ....[213]....
        /*0e44*/ 	.word	0x00001780
        /*0e48*/ 	.word	0x000000ff
        /*0e4c*/ 	.word	0x000006a8
        /*0e50*/ 	.short	0x0100
        /*0e52*/ 	.byte	0x09
	.zero		1


	//   ....[214]....
        /*0e54*/ 	.word	0x00001870
        /*0e58*/ 	.word	0x000000ff
        /*0e5c*/ 	.word	0x000006b0
        /*0e60*/ 	.short	0x0100
        /*0e62*/ 	.byte	0x08
	.zero		1


	//   ....[215]....
        /*0e64*/ 	.word	0x00001880
        /*0e68*/ 	.word	0x000000ff
        /*0e6c*/ 	.word	0x000006c0
        /*0e70*/ 	.short	0x0100
        /*0e72*/ 	.byte	0x08
	.zero		1


	//   ....[216]....
        /*0e74*/ 	.word	0x00001890
        /*0e78*/ 	.word	0x000000ff
        /*0e7c*/ 	.word	0x000006b8
        /*0e80*/ 	.short	0x0100
        /*0e82*/ 	.byte	0x08
	.zero		1


	//   ....[217]....
        /*0e84*/ 	.word	0x000018a0
        /*0e88*/ 	.word	0x000000ff
        /*0e8c*/ 	.word	0x000006c8
        /*0e90*/ 	.short	0x0100
        /*0e92*/ 	.byte	0x08
	.zero		1


	//   ....[218]....
        /*0e94*/ 	.word	0x00001990
        /*0e98*/ 	.word	0x000000ff
        /*0e9c*/ 	.word	0x000006d0
        /*0ea0*/ 	.short	0x0100
        /*0ea2*/ 	.byte	0x06
	.zero		1


	//   ....[219]....
        /*0ea4*/ 	.word	0x000023a0
        /*0ea8*/ 	.word	0x00000002
        /*0eac*/ 	.word	0x000006c0
        /*0eb0*/ 	.short	0x010a
        /*0eb2*/ 	.byte	0xff
	.zero		1


	//   ....[220]....
        /*0eb4*/ 	.word	0x000023d0
        /*0eb8*/ 	.word	0x00000002
        /*0ebc*/ 	.word	0x000006b0
        /*0ec0*/ 	.short	0x0101
        /*0ec2*/ 	.byte	0xff
	.zero		1


	//   ....[221]....
        /*0ec4*/ 	.word	0x000024a0
        /*0ec8*/ 	.word	0x000000ff
        /*0ecc*/ 	.word	0x00000310
        /*0ed0*/ 	.short	0x010a
        /*0ed2*/ 	.byte	0x08
	.zero		1


	//   ....[222]....
        /*0ed4*/ 	.word	0x000025a0
        /*0ed8*/ 	.word	0x000000ff
        /*0edc*/ 	.word	0x00000310
        /*0ee0*/ 	.short	0x010a
        /*0ee2*/ 	.byte	0x21
	.zero		1


	//   ....[223]....
        /*0ee4*/ 	.word	0x00002750
        /*0ee8*/ 	.word	0x000000ff
        /*0eec*/ 	.word	0x00000310
        /*0ef0*/ 	.short	0x010a
        /*0ef2*/ 	.byte	0x08
	.zero		1


	//   ....[224]....
        /*0ef4*/ 	.word	0x00002850
        /*0ef8*/ 	.word	0x000000ff
        /*0efc*/ 	.word	0x00000648
        /*0f00*/ 	.short	0x0101
        /*0f02*/ 	.byte	0x04
	.zero		1


	//   ....[225]....
        /*0f04*/ 	.word	0x00002870
        /*0f08*/ 	.word	0x000000ff
        /*0f0c*/ 	.word	0x00000310
        /*0f10*/ 	.short	0x010a
        /*0f12*/ 	.byte	0x08
	.zero		1


	//   ....[226]....
        /*0f14*/ 	.word	0x000028f0
        /*0f18*/ 	.word	0x000000ff
        /*0f1c*/ 	.word	0x00000310
        /*0f20*/ 	.short	0x010a
        /*0f22*/ 	.byte	0x11
	.zero		1


	//   ....[227]....
        /*0f24*/ 	.word	0x00002a80
        /*0f28*/ 	.word	0x000000ff
        /*0f2c*/ 	.word	0x00000310
        /*0f30*/ 	.short	0x010a
        /*0f32*/ 	.byte	0x08
	.zero		1


	//   ....[228]....
        /*0f34*/ 	.word	0x00002bd0
        /*0f38*/ 	.word	0x00000002
        /*0f3c*/ 	.word	0x00000650
        /*0f40*/ 	.short	0x010a
        /*0f42*/ 	.byte	0xff
	.zero		1


	//   ....[229]....
        /*0f44*/ 	.word	0x00002c90
        /*0f48*/ 	.word	0x00000002
        /*0f4c*/ 	.word	0x00000000
        /*0f50*/ 	.short	0x0101
        /*0f52*/ 	.byte	0xff
	.zero		1


	//   ....[230]....
        /*0f54*/ 	.word	0x00003200
        /*0f58*/ 	.word	0x000000ff
        /*0f5c*/ 	.word	0x00000000
        /*0f60*/ 	.short	0x010a
        /*0f62*/ 	.byte	0x05
	.zero		1


	//   ....[231]....
        /*0f64*/ 	.word	0x00003290
        /*0f68*/ 	.word	0x000000ff
        /*0f6c*/ 	.word	0x00000000
        /*0f70*/ 	.short	0x010a
        /*0f72*/ 	.byte	0x05
	.zero		1


	//   ....[232]....
        /*0f74*/ 	.word	0x00003420
        /*0f78*/ 	.word	0x00000000
        /*0f7c*/ 	.word	0x000006b0
        /*0f80*/ 	.short	0x010a
        /*0f82*/ 	.byte	0xff
	.zero		1


	//   ....[233]....
        /*0f84*/ 	.word	0x00003490
        /*0f88*/ 	.word	0x00000000
        /*0f8c*/ 	.word	0x00000000
        /*0f90*/ 	.short	0x0101
        /*0f92*/ 	.byte	0xff
	.zero		1


	//   ....[234]....
        /*0f94*/ 	.word	0x000034b0
        /*0f98*/ 	.word	0x000000ff
        /*0f9c*/ 	.word	0x00000660
        /*0fa0*/ 	.short	0x010a
        /*0fa2*/ 	.byte	0x05
	.zero		1


	//   ....[235]....
        /*0fa4*/ 	.word	0x000035d0
        /*0fa8*/ 	.word	0x00000000
        /*0fac*/ 	.word	0x00000650
        /*0fb0*/ 	.short	0x010a
        /*0fb2*/ 	.byte	0xff
	.zero		1


	//   ....[236]....
        /*0fb4*/ 	.word	0x000036d0
        /*0fb8*/ 	.word	0x00000000
        /*0fbc*/ 	.word	0x00000000
        /*0fc0*/ 	.short	0x0101
        /*0fc2*/ 	.byte	0xff
	.zero		1


	//   ....[237]....
        /*0fc4*/ 	.word	0x00003760
        /*0fc8*/ 	.word	0x000000ff
        /*0fcc*/ 	.word	0x00000660
        /*0fd0*/ 	.short	0x0106
        /*0fd2*/ 	.byte	0x05
	.zero		1


	//   ....[238]....
        /*0fd4*/ 	.word	0x00003780
        /*0fd8*/ 	.word	0x000000ff
        /*0fdc*/ 	.word	0x00000660
        /*0fe0*/ 	.short	0x010a
        /*0fe2*/ 	.byte	0x05
	.zero		1


	//   ....[239]....
        /*0fe4*/ 	.word	0x00003810
        /*0fe8*/ 	.word	0x000000ff
        /*0fec*/ 	.word	0x00000660
        /*0ff0*/ 	.short	0x0106
        /*0ff2*/ 	.byte	0x04
	.zero		1


	//   ....[240]....
        /*0ff4*/ 	.word	0x00003850
        /*0ff8*/ 	.word	0x00000000
        /*0ffc*/ 	.word	0x00000660
        /*1000*/ 	.short	0x010a
        /*1002*/ 	.byte	0xff
	.zero		1


	//   ....[241]....
        /*1004*/ 	.word	0x00003a90
        /*1008*/ 	.word	0x000000ff
        /*100c*/ 	.word	0x00000008
        /*1010*/ 	.short	0x010a
        /*1012*/ 	.byte	0x06
	.zero		1


	//   ....[242]....
        /*1014*/ 	.word	0x00003ab0
        /*1018*/ 	.word	0x000000ff
        /*101c*/ 	.word	0x00000008
        /*1020*/ 	.short	0x010a
        /*1022*/ 	.byte	0x06
	.zero		1


	//   ....[243]....
        /*1024*/ 	.word	0x00003c40
        /*1028*/ 	.word	0x000000ff
        /*102c*/ 	.word	0x00000008
        /*1030*/ 	.short	0x010a
        /*1032*/ 	.byte	0x06
	.zero		1


	//   ....[244]....
        /*1034*/ 	.word	0x00003c60
        /*1038*/ 	.word	0x000000ff
        /*103c*/ 	.word	0x00000008
        /*1040*/ 	.short	0x010a
        /*1042*/ 	.byte	0x06
	.zero		1


	//   ....[245]....
        /*1044*/ 	.word	0x00003d20
        /*1048*/ 	.word	0x000000ff
        /*104c*/ 	.word	0x00000000
        /*1050*/ 	.short	0x0101
        /*1052*/ 	.byte	0x07
	.zero		1


	//   ....[246]....
        /*1054*/ 	.word	0x00004000
        /*1058*/ 	.word	0x00000000
        /*105c*/ 	.word	0x00000650
        /*1060*/ 	.short	0x010a
        /*1062*/ 	.byte	0xff
	.zero		1


	//   ....[247]....
        /*1064*/ 	.word	0x000040c0
        /*1068*/ 	.word	0x00000000
        /*106c*/ 	.word	0x00000000
        /*1070*/ 	.short	0x0101
        /*1072*/ 	.byte	0xff
	.zero		1


	//   ....[248]....
        /*1074*/ 	.word	0x00004170
        /*1078*/ 	.word	0x000000ff
        /*107c*/ 	.word	0x00000000
        /*1080*/ 	.short	0x010a
        /*1082*/ 	.byte	0x06
	.zero		1


	//   ....[249]....
        /*1084*/ 	.word	0x00004180
        /*1088*/ 	.word	0x000000ff
        /*108c*/ 	.word	0x00000690
        /*1090*/ 	.short	0x010a
        /*1092*/ 	.byte	0x0b
	.zero		1


	//   ....[250]....
        /*1094*/ 	.word	0x00004240
        /*1098*/ 	.word	0x000000ff
        /*109c*/ 	.word	0x00000000
        /*10a0*/ 	.short	0x010a
        /*10a2*/ 	.byte	0x09
	.zero		1


	//   ....[251]....
        /*10a4*/ 	.word	0x00004380
        /*10a8*/ 	.word	0x000000ff
        /*10ac*/ 	.word	0x00000000
        /*10b0*/ 	.short	0x010a
        /*10b2*/ 	.byte	0x06
	.zero		1


	//   ....[252]....
        /*10b4*/ 	.word	0x00004580
        /*10b8*/ 	.word	0x000000ff
        /*10bc*/ 	.word	0x00000000
        /*10c0*/ 	.short	0x010a
        /*10c2*/ 	.byte	0x07
	.zero		1


	//   ....[253]....
        /*10c4*/ 	.word	0x00004610
        /*10c8*/ 	.word	0x000000ff
        /*10cc*/ 	.word	0x00000000
        /*10d0*/ 	.short	0x010a
        /*10d2*/ 	.byte	0x07
	.zero		1


	//   ....[254]....
        /*10d4*/ 	.word	0x000046a0
        /*10d8*/ 	.word	0x000000ff
        /*10dc*/ 	.word	0x00000000
        /*10e0*/ 	.short	0x010a
        /*10e2*/ 	.byte	0x07
	.zero		1


	//   ....[255]....
        /*10e4*/ 	.word	0x00004740
        /*10e8*/ 	.word	0x00000000
        /*10ec*/ 	.word	0x00000000
        /*10f0*/ 	.short	0x010a
        /*10f2*/ 	.byte	0xff
	.zero		1


	//   ....[0]....
        /*10f4*/ 	.word	0x00004780
        /*10f8*/ 	.word	0x00000000
        /*10fc*/ 	.word	0x00000000
        /*1100*/ 	.short	0x010a
        /*1102*/ 	.byte	0xff
	.zero		1


	//   ....[1]....
        /*1104*/ 	.word	0x000047f0
        /*1108*/ 	.word	0x000000ff
        /*110c*/ 	.word	0x00000000
        /*1110*/ 	.short	0x0101
        /*1112*/ 	.byte	0x05
	.zero		1


	//   ....[2]....
        /*1114*/ 	.word	0x00004830
        /*1118*/ 	.word	0x000000ff
        /*111c*/ 	.word	0x000006d0
        /*1120*/ 	.short	0x010a
        /*1122*/ 	.byte	0x08
	.zero		1


	//   ....[3]....
        /*1124*/ 	.word	0x00004880
        /*1128*/ 	.word	0x000000ff
        /*112c*/ 	.word	0x00000000
        /*1130*/ 	.short	0x0101
        /*1132*/ 	.byte	0x05
	.zero		1


	//   ....[4]....
        /*1134*/ 	.word	0x00004c80
        /*1138*/ 	.word	0x00000000
        /*113c*/ 	.word	0x00000650
        /*1140*/ 	.short	0x010a
        /*1142*/ 	.byte	0xff
	.zero		1


	//   ....[5]....
        /*1144*/ 	.word	0x00004d60
        /*1148*/ 	.word	0x00000000
        /*114c*/ 	.word	0x00000000
        /*1150*/ 	.short	0x0101
        /*1152*/ 	.byte	0xff
	.zero		1


	//   ....[6]....
        /*1154*/ 	.word	0x00005080
        /*1158*/ 	.word	0x000000ff
        /*115c*/ 	.word	0x00000648
        /*1160*/ 	.short	0x010a
        /*1162*/ 	.byte	0x06
	.zero		1


	//   ....[7]....
        /*1164*/ 	.word	0x00005260
        /*1168*/ 	.word	0x000000ff
        /*116c*/ 	.word	0x00000630
        /*1170*/ 	.short	0x010a
        /*1172*/ 	.byte	0x0d
	.zero		1


	//   ....[8]....
        /*1174*/ 	.word	0x00005570
        /*1178*/ 	.word	0x000000ff
        /*117c*/ 	.word	0x00000620
        /*1180*/ 	.short	0x010b
        /*1182*/ 	.byte	0x0d
	.zero		1


	//   ....[9]....
        /*1184*/ 	.word	0x000055d0
        /*1188*/ 	.word	0x000000ff
        /*118c*/ 	.word	0x00000000
        /*1190*/ 	.short	0x0101
        /*1192*/ 	.byte	0x0e
	.zero		1


	//   ....[10]....
        /*1194*/ 	.word	0x00005620
        /*1198*/ 	.word	0x000000ff
        /*119c*/ 	.word	0x00000000
        /*11a0*/ 	.short	0x010a
        /*11a2*/ 	.byte	0x04
	.zero		1


	//   ....[11]....
        /*11a4*/ 	.word	0x000056c0
        /*11a8*/ 	.word	0x00000000
        /*11ac*/ 	.word	0x00000000
        /*11b0*/ 	.short	0x010a
        /*11b2*/ 	.byte	0xff
	.zero		1


	//   ....[12]....
        /*11b4*/ 	.word	0x00005a20
        /*11b8*/ 	.word	0x00000000
        /*11bc*/ 	.word	0x00000650
        /*11c0*/ 	.short	0x010a
        /*11c2*/ 	.byte	0xff
	.zero		1


	//   ....[13]....
        /*11c4*/ 	.word	0x00005b30
        /*11c8*/ 	.word	0x00000000
        /*11cc*/ 	.word	0x00000000
        /*11d0*/ 	.short	0x0101
        /*11d2*/ 	.byte	0xff
	.zero		1


	//   ....[14]....
        /*11d4*/ 	.word	0x00006440
        /*11d8*/ 	.word	0x00000004
        /*11dc*/ 	.word	0x00000620
        /*11e0*/ 	.short	0x010a
        /*11e2*/ 	.byte	0xff
	.zero		1


	//   ....[15]....
        /*11e4*/ 	.word	0x00006460
        /*11e8*/ 	.word	0x00000000
        /*11ec*/ 	.word	0x00000670
        /*11f0*/ 	.short	0x010a
        /*11f2*/ 	.byte	0x2a
	.zero		1


	//   ....[16]....
        /*11f4*/ 	.word	0x000065b0
        /*11f8*/ 	.word	0x00000004
        /*11fc*/ 	.word	0x00000620
        /*1200*/ 	.short	0x010a
        /*1202*/ 	.byte	0xff
	.zero		1


	//   ....[17]....
        /*1204*/ 	.word	0x00006640
        /*1208*/ 	.word	0x00000000
        /*120c*/ 	.word	0x00000670
        /*1210*/ 	.short	0x010a
        /*1212*/ 	.byte	0x2a
	.zero		1


	//   ....[18]....
        /*1214*/ 	.word	0x00006870
        /*1218*/ 	.word	0x00000043
        /*121c*/ 	.word	0x00000000
        /*1220*/ 	.short	0x0101
        /*1222*/ 	.byte	0xff
	.zero		1


	//   ....[19]....
        /*1224*/ 	.word	0x00006c20
        /*1228*/ 	.word	0x00000000
        /*122c*/ 	.word	0x00000000
        /*1230*/ 	.short	0x0101
        /*1232*/ 	.byte	0xff
	.zero		1


	//   ....[20]....
        /*1234*/ 	.word	0x00006ec0
        /*1238*/ 	.word	0x00000002
        /*123c*/ 	.word	0x000006c0
        /*1240*/ 	.short	0x010a
        /*1242*/ 	.byte	0xff
	.zero		1


	//   ....[21]....
        /*1244*/ 	.word	0x00006f20
        /*1248*/ 	.word	0x00000002
        /*124c*/ 	.word	0x00000310
        /*1250*/ 	.short	0x010a
        /*1252*/ 	.byte	0xff
	.zero		1


	//   ....[22]....
        /*1254*/ 	.word	0x00006f80
        /*1258*/ 	.word	0x00000002
        /*125c*/ 	.word	0x00000310
        /*1260*/ 	.short	0x010a
        /*1262*/ 	.byte	0xff
	.zero		1


	//   ....[23]....
        /*1264*/ 	.word	0x00006fd0
        /*1268*/ 	.word	0x00000002
        /*126c*/ 	.word	0x00000650
        /*1270*/ 	.short	0x010a
        /*1272*/ 	.byte	0xff
	.zero		1


	//   ....[24]....
        /*1274*/ 	.word	0x00007030
        /*1278*/ 	.word	0x00000002
        /*127c*/ 	.word	0x00000000
        /*1280*/ 	.short	0x010a
        /*1282*/ 	.byte	0xff
	.zero		1


	//   ....[25]....
        /*1284*/ 	.word	0x00007090
        /*1288*/ 	.word	0x00000002
        /*128c*/ 	.word	0x00000000
        /*1290*/ 	.short	0x010a
        /*1292*/ 	.byte	0xff
	.zero		1


	//   ....[26]....
        /*1294*/ 	.word	0x000070e0
        /*1298*/ 	.word	0x00000000
        /*129c*/ 	.word	0x000006b0
        /*12a0*/ 	.short	0x010a
        /*12a2*/ 	.byte	0xff
	.zero		1


	//   ....[27]....
        /*12a4*/ 	.word	0x00007140
        /*12a8*/ 	.word	0x00000000
        /*12ac*/ 	.word	0x00000660
        /*12b0*/ 	.short	0x010a
        /*12b2*/ 	.byte	0xff
	.zero		1


	//   ....[28]....
        /*12b4*/ 	.word	0x00007190
        /*12b8*/ 	.word	0x00000000
        /*12bc*/ 	.word	0x00000650
        /*12c0*/ 	.short	0x010a
        /*12c2*/ 	.byte	0xff
	.zero		1


	//   ....[29]....
        /*12c4*/ 	.word	0x000071f0
        /*12c8*/ 	.word	0x00000000
        /*12cc*/ 	.word	0x00000660
        /*12d0*/ 	.short	0x010a
        /*12d2*/ 	.byte	0xff
	.zero		1


	//   ....[30]....
        /*12d4*/ 	.word	0x00007250
        /*12d8*/ 	.word	0x00000004
        /*12dc*/ 	.word	0x00000008
        /*12e0*/ 	.short	0x010a
        /*12e2*/ 	.byte	0xff
	.zero		1


	//   ....[31]....
        /*12e4*/ 	.word	0x00007330
        /*12e8*/ 	.word	0x00000002
        /*12ec*/ 	.word	0x00000008
        /*12f0*/ 	.short	0x010a
        /*12f2*/ 	.byte	0xff
	.zero		1


	//   ....[32]....
        /*12f4*/ 	.word	0x00007380
        /*12f8*/ 	.word	0x00000000
        /*12fc*/ 	.word	0x00000650
        /*1300*/ 	.short	0x010a
        /*1302*/ 	.byte	0xff
	.zero		1


	//   ....[33]....
        /*1304*/ 	.word	0x000073e0
        /*1308*/ 	.word	0x00000000
        /*130c*/ 	.word	0x00000690
        /*1310*/ 	.short	0x010a
        /*1312*/ 	.byte	0xff
	.zero		1


	//   ....[34]....
        /*1314*/ 	.word	0x00007440
        /*1318*/ 	.word	0x00000000
        /*131c*/ 	.word	0x00000000
        /*1320*/ 	.short	0x010a
        /*1322*/ 	.byte	0xff
	.zero		1


	//   ....[35]....
        /*1324*/ 	.word	0x000074a0
        /*1328*/ 	.word	0x00000000
        /*132c*/ 	.word	0x00000000
        /*1330*/ 	.short	0x010a
        /*1332*/ 	.byte	0xff
	.zero		1


	//   ....[36]....
        /*1334*/ 	.word	0x00007500
        /*1338*/ 	.word	0x00000000
        /*133c*/ 	.word	0x00000000
        /*1340*/ 	.short	0x010a
        /*1342*/ 	.byte	0xff
	.zero		1


	//   ....[37]....
        /*1344*/ 	.word	0x00007560
        /*1348*/ 	.word	0x00000000
        /*134c*/ 	.word	0x00000000
        /*1350*/ 	.short	0x010a
        /*1352*/ 	.byte	0xff
	.zero		1


	//   ....[38]....
        /*1354*/ 	.word	0x000075c0
        /*1358*/ 	.word	0x00000000
        /*135c*/ 	.word	0x000006d0
        /*1360*/ 	.short	0x010a
        /*1362*/ 	.byte	0xff
	.zero		1


	//   ....[39]....
        /*1364*/ 	.word	0x00007610
        /*1368*/ 	.word	0x00000000
        /*136c*/ 	.word	0x00000650
        /*1370*/ 	.short	0x010a
        /*1372*/ 	.byte	0xff
	.zero		1


	//   ....[40]....
        /*1374*/ 	.word	0x00007670
        /*1378*/ 	.word	0x00000000
        /*137c*/ 	.word	0x00000648
        /*1380*/ 	.short	0x010a
        /*1382*/ 	.byte	0xff
	.zero		1


	//   ....[41]....
        /*1384*/ 	.word	0x000076d0
        /*1388*/ 	.word	0x00000000
        /*138c*/ 	.word	0x00000630
        /*1390*/ 	.short	0x010a
        /*1392*/ 	.byte	0xff
	.zero		1


	//   ....[42]....
        /*1394*/ 	.word	0x00007730
        /*1398*/ 	.word	0x00000000
        /*139c*/ 	.word	0x00000000
        /*13a0*/ 	.short	0x010a
        /*13a2*/ 	.byte	0xff
	.zero		1


	//   ....[43]....
        /*13a4*/ 	.word	0x00007780
        /*13a8*/ 	.word	0x00000000
        /*13ac*/ 	.word	0x00000650
        /*13b0*/ 	.short	0x010a
        /*13b2*/ 	.byte	0xff
	.zero		1


	//   ....[44]....
        /*13b4*/ 	.word	0x000077d0
        /*13b8*/ 	.word	0x00000004
        /*13bc*/ 	.word	0x00000620
        /*13c0*/ 	.short	0x010a
        /*13c2*/ 	.byte	0xff
	.zero		1


	//   ....[45]....
        /*13c4*/ 	.word	0x00007820
        /*13c8*/ 	.word	0x00000043
        /*13cc*/ 	.word	0x00000670
        /*13d0*/ 	.short	0x010a
        /*13d2*/ 	.byte	0xff
	.zero		1


	//----- nvinfo : EIATTR_NUM_MBARRIERS
	.align		4
.L_47:
        /*13d4*/ 	.byte	0x03, 0x38
        /*13d6*/ 	.short	0x00db


	//----- nvinfo : EIATTR_EXIT_INSTR_OFFSETS
	.align		4
        /*13d8*/ 	.byte	0x04, 0x1c
        /*13da*/ 	.short	(.L_49 - .L_48)


	//   ....[0]....
.L_48:
        /*13dc*/ 	.word	0x00003320


	//   ....[1]....
        /*13e0*/ 	.word	0x00003820


	//   ....[2]....
        /*13e4*/ 	.word	0x00003880


	//   ....[3]....
        /*13e8*/ 	.word	0x00004ab0


	//   ....[4]....
        /*13ec*/ 	.word	0x000056f0


	//   ....[5]....
        /*13f0*/ 	.word	0x00005730


	//   ....[6]....
        /*13f4*/ 	.word	0x00006dd0


	//   ....[7]....
        /*13f8*/ 	.word	0x00006e50


	//   ....[8]....
        /*13fc*/ 	.word	0x00006e80


	//   ....[9]....
        /*1400*/ 	.word	0x00006eb0


	//----- nvinfo : EIATTR_MAX_THREADS
	.align		4
.L_49:
        /*1404*/ 	.byte	0x04, 0x05
        /*1406*/ 	.short	(.L_51 - .L_50)
.L_50:
        /*1408*/ 	.word	0x00000100
        /*140c*/ 	.word	0x00000001
        /*1410*/ 	.word	0x00000001


	//----- nvinfo : EIATTR_CRS_STACK_SIZE
	.align		4
.L_51:
        /*1414*/ 	.byte	0x04, 0x1e
        /*1416*/ 	.short	(.L_53 - .L_52)
.L_52:
        /*1418*/ 	.word	0x00000000


	//----- nvinfo : EIATTR_CBANK_PARAM_SIZE
	.align		4
.L_53:
        /*141c*/ 	.byte	0x03, 0x19
        /*141e*/ 	.short	0x0800


	//----- nvinfo : EIATTR_PARAM_CBANK
	.align		4
        /*1420*/ 	.byte	0x04, 0x0a
        /*1422*/ 	.short	(.L_55 - .L_54)
	.align		4
.L_54:
        /*1424*/ 	.word	index@(.nv.constant0._ZN7cutlass13device_kernelINS_4gemm6kernel13GemmUniversalIN4cute5tupleIJiiiiEEENS1_10collective13CollectiveMmaINS1_35MainloopSm100TmaUmmaWarpSpecializedILi98ELi2ELi4ENS5_IJNS4_1CILi2EEENSA_ILi1EEESC_EEEEENS5_IJNSA_ILi128EEENSA_ILi16EEESG_EEENS_10bfloat16_tENS5_IJlSC_lEEESI_SJ_NS4_8TiledMMAINS4_8MMA_AtomIJNS4_26SM100_MMA_F16BF16_2x1SM_SSISI_SI_fLi128ELi16ELNS4_4UMMA5MajorE0ELSO_0ELNSN_7ScaleInE0ELSP_0EEEEEENS4_6LayoutINS5_IJSC_SC_SC_EEENS5_IJNSA_ILi0EEESU_SU_EEEEENS5_IJNS4_10UnderscoreESX_SX_EEEEENS4_18SM100_TMA_2SM_LOADENS4_14ComposedLayoutINS4_7SwizzleILi1ELi4ELi3EEENS4_18smem_ptr_flag_bitsILi16EEENSS_INS5_IJNSA_ILi8EEESG_EEENS5_IJSG_SC_EEEEEEEvNS4_8identityES10_S1A_vS1B_EENS_8epilogue10collective18CollectiveEpilogueINS1D_23Sm100TmaWarpSpecializedILi2ELi1ELi8ELb1ELb0EEEJNS5_IJNSA_ILi64EEESG_SG_EEENS5_IJNSS_IS1I_SC_EENSS_ISG_SC_EEEEESI_SJ_SI_SJ_NS1D_6fusion15FusionCallbacksIS1H_NS1N_17LinearCombinationISI_fSI_fLNS_15FloatRoundStyleE2EEES1J_S1M_JEEENS4_5SM1004TMEM4LOAD25SM100_TMEM_LOAD_32dp32b8xENS4_13SM90_TMA_LOADES1A_NS4_39AutoVectorizingCopyWithAssumedAlignmentILi128EEENS4_14SM90_TMA_STOREES1A_S1Z_S1Z_EEEvvEEEEvNT_6ParamsE)
        /*1428*/ 	.short	0x0380
        /*142a*/ 	.short	0x0800


	//----- nvinfo : EIATTR_SW_WAR
	.align		4
.L_55:
        /*142c*/ 	.byte	0x04, 0x36
        /*142e*/ 	.short	(.L_57 - .L_56)
.L_56:
        /*1430*/ 	.word	0x00000008
.L_57:


//--------------------- .nv.callgraph             --------------------------
	.section	.nv.callgraph,"",@"SHT_CUDA_CALLGRAPH"
	.align	4
	.sectionentsize	8
	.align		4
        /*0000*/ 	.word	0x00000000
	.align		4
        /*0004*/ 	.word	0xffffffff
	.align		4
        /*0008*/ 	.word	index@(_ZN7cutlass13device_kernelINS_4gemm6kernel13GemmUniversalIN4cute5tupleIJiiiiEEENS1_10collective13CollectiveMmaINS1_35MainloopSm100TmaUmmaWarpSpecializedILi98ELi2ELi4ENS5_IJNS4_1CILi2EEENSA_ILi1EEESC_EEEEENS5_IJNSA_ILi128EEENSA_ILi16EEESG_EEENS_10bfloat16_tENS5_IJlSC_lEEESI_SJ_NS4_8TiledMMAINS4_8MMA_AtomIJNS4_26SM100_MMA_F16BF16_2x1SM_SSISI_SI_fLi128ELi16ELNS4_4UMMA5MajorE0ELSO_0ELNSN_7ScaleInE0ELSP_0EEEEEENS4_6LayoutINS5_IJSC_SC_SC_EEENS5_IJNSA_ILi0EEESU_SU_EEEEENS5_IJNS4_10UnderscoreESX_SX_EEEEENS4_18SM100_TMA_2SM_LOADENS4_14ComposedLayoutINS4_7SwizzleILi1ELi4ELi3EEENS4_18smem_ptr_flag_bitsILi16EEENSS_INS5_IJNSA_ILi8EEESG_EEENS5_IJSG_SC_EEEEEEEvNS4_8identityES10_S1A_vS1B_EENS_8epilogue10collective18CollectiveEpilogueINS1D_23Sm100TmaWarpSpecializedILi2ELi1ELi8ELb1ELb0EEEJNS5_IJNSA_ILi64EEESG_SG_EEENS5_IJNSS_IS1I_SC_EENSS_ISG_SC_EEEEESI_SJ_SI_SJ_NS1D_6fusion15FusionCallbacksIS1H_NS1N_17LinearCombinationISI_fSI_fLNS_15FloatRoundStyleE2EEES1J_S1M_JEEENS4_5SM1004TMEM4LOAD25SM100_TMEM_LOAD_32dp32b8xENS4_13SM90_TMA_LOADES1A_NS4_39AutoVectorizingCopyWithAssumedAlignmentILi128EEENS4_14SM90_TMA_STOREES1A_S1Z_S1Z_EEEvvEEEEvNT_6ParamsE)
	.align		4
        /*000c*/ 	.word	index@(__assertfail)
	.align		4
        /*0010*/ 	.word	0x00000000
	.align		4
        /*0014*/ 	.word	0xfffffffe
	.align		4
        /*0018*/ 	.word	0x00000000
	.align		4
        /*001c*/ 	.word	0xfffffffd
	.align		4
        /*0020*/ 	.word	0x00000000
	.align		4
        /*0024*/ 	.word	0xfffffffc


//--------------------- .nv.constant4             --------------------------
	.section	.nv.constant4,"a",@progbits
	.align	8
	.align		8
.nv.constant4:
        /*0000*/ 	.dword	__assertfail
	.align		8
        /*0008*/ 	.dword	__unnamed_1
	.align		8
        /*0010*/ 	.dword	__unnamed_2
	.align		8
        /*0018*/ 	.dword	_ZN40_INTERNAL_a8c0f30f_4_k_cu_9e720989_124034cuda3std3__45__cpo5beginE
	.align		8
        /*0020*/ 	.dword	_ZN40_INTERNAL_a8c0f30f_4_k_cu_9e720989_124034cuda3std3__45__cpo3endE
	.align		8
        /*0028*/ 	.dword	_ZN40_INTERNAL_a8c0f30f_4_k_cu_9e720989_124034cuda3std3__45__cpo6cbeginE
	.align		8
        /*0030*/ 	.dword	_ZN40_INTERNAL_a8c0f30f_4_k_cu_9e720989_124034cuda3std3__45__cpo4cendE
	.align		8
        /*0038*/ 	.dword	_ZN40_INTERNAL_a8c0f30f_4_k_cu_9e720989_124034cuda3std3__442_GLOBAL__N__a8c0f30f_4_k_cu_9e720989_124036ignoreE
	.align		8
        /*0040*/ 	.dword	_ZN40_INTERNAL_a8c0f30f_4_k_cu_9e720989_124034cuda3std3__419piecewise_constructE
	.align		8
        /*0048*/ 	.dword	_ZN40_INTERNAL_a8c0f30f_4_k_cu_9e720989_124034cuda3std3__48in_placeE
	.align		8
        /*0050*/ 	.dword	_ZN40_INTERNAL_a8c0f30f_4_k_cu_9e720989_124034cuda3std6ranges3__45__cpo4swapE
	.align		8
        /*0058*/ 	.dword	_ZN40_INTERNAL_a8c0f30f_4_k_cu_9e720989_124034cuda3std6ranges3__45__cpo9iter_moveE
	.align		8
        /*0060*/ 	.dword	_ZN40_INTERNAL_a8c0f30f_4_k_cu_9e720989_124034cute7productE
	.align		8
        /*0068*/ 	.dword	_ZN40_INTERNAL_a8c0f30f_4_k_cu_9e720989_124034cute1_E
	.align		8
        /*0070*/ 	.dword	$str$25
	.align		8
        /*0078*/ 	.dword	$str$26
	.align		8
        /*0080*/ 	.dword	$str$27
	.align		8
        /*0088*/ 	.dword	$str$28


//--------------------- .text._ZN7cutlass13device_kernelINS_4gemm6kernel13GemmUniversalIN4cute5tupleIJiiiiEEENS1_10collective13CollectiveMmaINS1_35MainloopSm100TmaUmmaWarpSpecializedILi98ELi2ELi4ENS5_IJNS4_1CILi2EEENSA_ILi1EEESC_EEEEENS5_IJNSA_ILi128EEENSA_ILi16EEESG_EEENS_10bfloat16_tENS5_IJlSC_lEEESI_SJ_NS4_8TiledMMAINS4_8MMA_AtomIJNS4_26SM100_MMA_F16BF16_2x1SM_SSISI_SI_fLi128ELi16ELNS4_4UMMA5MajorE0ELSO_0ELNSN_7ScaleInE0ELSP_0EEEEEENS4_6LayoutINS5_IJSC_SC_SC_EEENS5_IJNSA_ILi0EEESU_SU_EEEEENS5_IJNS4_10UnderscoreESX_SX_EEEEENS4_18SM100_TMA_2SM_LOADENS4_14ComposedLayoutINS4_7SwizzleILi1ELi4ELi3EEENS4_18smem_ptr_flag_bitsILi16EEENSS_INS5_IJNSA_ILi8EEESG_EEENS5_IJSG_SC_EEEEEEEvNS4_8identityES10_S1A_vS1B_EENS_8epilogue10collective18CollectiveEpilogueINS1D_23Sm100TmaWarpSpecializedILi2ELi1ELi8ELb1ELb0EEEJNS5_IJNSA_ILi64EEESG_SG_EEENS5_IJNSS_IS1I_SC_EENSS_ISG_SC_EEEEESI_SJ_SI_SJ_NS1D_6fusion15FusionCallbacksIS1H_NS1N_17LinearCombinationISI_fSI_fLNS_15FloatRoundStyleE2EEES1J_S1M_JEEENS4_5SM1004TMEM4LOAD25SM100_TMEM_LOAD_32dp32b8xENS4_13SM90_TMA_LOADES1A_NS4_39AutoVectorizingCopyWithAssumedAlignmentILi128EEENS4_14SM90_TMA_STOREES1A_S1Z_S1Z_EEEvvEEEEvNT_6ParamsE --------------------------
	.section	.text._ZN7cutlass13device_kernelINS_4gemm6kernel13GemmUniversalIN4cute5tupleIJiiiiEEENS1_10collective13CollectiveMmaINS1_35MainloopSm100TmaUmmaWarpSpecializedILi98ELi2ELi4ENS5_IJNS4_1CILi2EEENSA_ILi1EEESC_EEEEENS5_IJNSA_ILi128EEENSA_ILi16EEESG_EEENS_10bfloat16_tENS5_IJlSC_lEEESI_SJ_NS4_8TiledMMAINS4_8MMA_AtomIJNS4_26SM100_MMA_F16BF16_2x1SM_SSISI_SI_fLi128ELi16ELNS4_4UMMA5MajorE0ELSO_0ELNSN_7ScaleInE0ELSP_0EEEEEENS4_6LayoutINS5_IJSC_SC_SC_EEENS5_IJNSA_ILi0EEESU_SU_EEEEENS5_IJNS4_10UnderscoreESX_SX_EEEEENS4_18SM100_TMA_2SM_LOADENS4_14ComposedLayoutINS4_7SwizzleILi1ELi4ELi3EEENS4_18smem_ptr_flag_bitsILi16EEENSS_INS5_IJNSA_ILi8EEESG_EEENS5_IJSG_SC_EEEEEEEvNS4_8identityES10_S1A_vS1B_EENS_8epilogue10collective18CollectiveEpilogueINS1D_23Sm100TmaWarpSpecializedILi2ELi1ELi8ELb1ELb0EEEJNS5_IJNSA_ILi64EEESG_SG_EEENS5_IJNSS_IS1I_SC_EENSS_ISG_SC_EEEEESI_SJ_SI_SJ_NS1D_6fusion15FusionCallbacksIS1H_NS1N_17LinearCombinationISI_fSI_fLNS_15FloatRoundStyleE2EEES1J_S1M_JEEENS4_5SM1004TMEM4LOAD25SM100_TMEM_LOAD_32dp32b8xENS4_13SM90_TMA_LOADES1A_NS4_39AutoVectorizingCopyWithAssumedAlignmentILi128EEENS4_14SM90_TMA_STOREES1A_S1Z_S1Z_EEEvvEEEEvNT_6ParamsE,"ax",@progbits
	.align	128
.text._ZN7cutlass13device_kernelINS_4gemm6kernel13GemmUniversalIN4cute5tupleIJiiiiEEENS1_10collective13CollectiveMmaINS1_35MainloopSm100TmaUmmaWarpSpecializedILi98ELi2ELi4ENS5_IJNS4_1CILi2EEENSA_ILi1EEESC_EEEEENS5_IJNSA_ILi128EEENSA_ILi16EEESG_EEENS_10bfloat16_tENS5_IJlSC_lEEESI_SJ_NS4_8TiledMMAINS4_8MMA_AtomIJNS4_26SM100_MMA_F16BF16_2x1SM_SSISI_SI_fLi128ELi16ELNS4_4UMMA5MajorE0ELSO_0ELNSN_7ScaleInE0ELSP_0EEEEEENS4_6LayoutINS5_IJSC_SC_SC_EEENS5_IJNSA_ILi0EEESU_SU_EEEEENS5_IJNS4_10UnderscoreESX_SX_EEEEENS4_18SM100_TMA_2SM_LOADENS4_14ComposedLayoutINS4_7SwizzleILi1ELi4ELi3EEENS4_18smem_ptr_flag_bitsILi16EEENSS_INS5_IJNSA_ILi8EEESG_EEENS5_IJSG_SC_EEEEEEEvNS4_8identityES10_S1A_vS1B_EENS_8epilogue10collective18CollectiveEpilogueINS1D_23Sm100TmaWarpSpecializedILi2ELi1ELi8ELb1ELb0EEEJNS5_IJNSA_ILi64EEESG_SG_EEENS5_IJNSS_IS1I_SC_EENSS_ISG_SC_EEEEESI_SJ_SI_SJ_NS1D_6fusion15FusionCallbacksIS1H_NS1N_17LinearCombinationISI_fSI_fLNS_15FloatRoundStyleE2EEES1J_S1M_JEEENS4_5SM1004TMEM4LOAD25SM100_TMEM_LOAD_32dp32b8xENS4_13SM90_TMA_LOADES1A_NS4_39AutoVectorizingCopyWithAssumedAlignmentILi128EEENS4_14SM90_TMA_STOREES1A_S1Z_S1Z_EEEvvEEEEvNT_6ParamsE:
        .type           _ZN7cutlass13device_kernelINS_4gemm6kernel13GemmUniversalIN4cute5tupleIJiiiiEEENS1_10collective13CollectiveMmaINS1_35MainloopSm100TmaUmmaWarpSpecializedILi98ELi2ELi4ENS5_IJNS4_1CILi2EEENSA_ILi1EEESC_EEEEENS5_IJNSA_ILi128EEENSA_ILi16EEESG_EEENS_10bfloat16_tENS5_IJlSC_lEEESI_SJ_NS4_8TiledMMAINS4_8MMA_AtomIJNS4_26SM100_MMA_F16BF16_2x1SM_SSISI_SI_fLi128ELi16ELNS4_4UMMA5MajorE0ELSO_0ELNSN_7ScaleInE0ELSP_0EEEEEENS4_6LayoutINS5_IJSC_SC_SC_EEENS5_IJNSA_ILi0EEESU_SU_EEEEENS5_IJNS4_10UnderscoreESX_SX_EEEEENS4_18SM100_TMA_2SM_LOADENS4_14ComposedLayoutINS4_7SwizzleILi1ELi4ELi3EEENS4_18smem_ptr_flag_bitsILi16EEENSS_INS5_IJNSA_ILi8EEESG_EEENS5_IJSG_SC_EEEEEEEvNS4_8identityES10_S1A_vS1B_EENS_8epilogue10collective18CollectiveEpilogueINS1D_23Sm100TmaWarpSpecializedILi2ELi1ELi8ELb1ELb0EEEJNS5_IJNSA_ILi64EEESG_SG_EEENS5_IJNSS_IS1I_SC_EENSS_ISG_SC_EEEEESI_SJ_SI_SJ_NS1D_6fusion15FusionCallbacksIS1H_NS1N_17LinearCombinationISI_fSI_fLNS_15FloatRoundStyleE2EEES1J_S1M_JEEENS4_5SM1004TMEM4LOAD25SM100_TMEM_LOAD_32dp32b8xENS4_13SM90_TMA_LOADES1A_NS4_39AutoVectorizingCopyWithAssumedAlignmentILi128EEENS4_14SM90_TMA_STOREES1A_S1Z_S1Z_EEEvvEEEEvNT_6ParamsE,@function
        .size           _ZN7cutlass13device_kernelINS_4gemm6kernel13GemmUniversalIN4cute5tupleIJiiiiEEENS1_10collective13CollectiveMmaINS1_35MainloopSm100TmaUmmaWarpSpecializedILi98ELi2ELi4ENS5_IJNS4_1CILi2EEENSA_ILi1EEESC_EEEEENS5_IJNSA_ILi128EEENSA_ILi16EEESG_EEENS_10bfloat16_tENS5_IJlSC_lEEESI_SJ_NS4_8TiledMMAINS4_8MMA_AtomIJNS4_26SM100_MMA_F16BF16_2x1SM_SSISI_SI_fLi128ELi16ELNS4_4UMMA5MajorE0ELSO_0ELNSN_7ScaleInE0ELSP_0EEEEEENS4_6LayoutINS5_IJSC_SC_SC_EEENS5_IJNSA_ILi0EEESU_SU_EEEEENS5_IJNS4_10UnderscoreESX_SX_EEEEENS4_18SM100_TMA_2SM_LOADENS4_14ComposedLayoutINS4_7SwizzleILi1ELi4ELi3EEENS4_18smem_ptr_flag_bitsILi16EEENSS_INS5_IJNSA_ILi8EEESG_EEENS5_IJSG_SC_EEEEEEEvNS4_8identityES10_S1A_vS1B_EENS_8epilogue10collective18CollectiveEpilogueINS1D_23Sm100TmaWarpSpecializedILi2ELi1ELi8ELb1ELb0EEEJNS5_IJNSA_ILi64EEESG_SG_EEENS5_IJNSS_IS1I_SC_EENSS_ISG_SC_EEEEESI_SJ_SI_SJ_NS1D_6fusion15FusionCallbacksIS1H_NS1N_17LinearCombinationISI_fSI_fLNS_15FloatRoundStyleE2EEES1J_S1M_JEEENS4_5SM1004TMEM4LOAD25SM100_TMEM_LOAD_32dp32b8xENS4_13SM90_TMA_LOADES1A_NS4_39AutoVectorizingCopyWithAssumedAlignmentILi128EEENS4_14SM90_TMA_STOREES1A_S1Z_S1Z_EEEvvEEEEvNT_6ParamsE,(.L_x_156 - _ZN7cutlass13device_kernelINS_4gemm6kernel13GemmUniversalIN4cute5tupleIJiiiiEEENS1_10collective13CollectiveMmaINS1_35MainloopSm100TmaUmmaWarpSpecializedILi98ELi2ELi4ENS5_IJNS4_1CILi2EEENSA_ILi1EEESC_EEEEENS5_IJNSA_ILi128EEENSA_ILi16EEESG_EEENS_10bfloat16_tENS5_IJlSC_lEEESI_SJ_NS4_8TiledMMAINS4_8MMA_AtomIJNS4_26SM100_MMA_F16BF16_2x1SM_SSISI_SI_fLi128ELi16ELNS4_4UMMA5MajorE0ELSO_0ELNSN_7ScaleInE0ELSP_0EEEEEENS4_6LayoutINS5_IJSC_SC_SC_EEENS5_IJNSA_ILi0EEESU_SU_EEEEENS5_IJNS4_10UnderscoreESX_SX_EEEEENS4_18SM100_TMA_2SM_LOADENS4_14ComposedLayoutINS4_7SwizzleILi1ELi4ELi3EEENS4_18smem_ptr_flag_bitsILi16EEENSS_INS5_IJNSA_ILi8EEESG_EEENS5_IJSG_SC_EEEEEEEvNS4_8identityES10_S1A_vS1B_EENS_8epilogue10collective18CollectiveEpilogueINS1D_23Sm100TmaWarpSpecializedILi2ELi1ELi8ELb1ELb0EEEJNS5_IJNSA_ILi64EEESG_SG_EEENS5_IJNSS_IS1I_SC_EENSS_ISG_SC_EEEEESI_SJ_SI_SJ_NS1D_6fusion15FusionCallbacksIS1H_NS1N_17LinearCombinationISI_fSI_fLNS_15FloatRoundStyleE2EEES1J_S1M_JEEENS4_5SM1004TMEM4LOAD25SM100_TMEM_LOAD_32dp32b8xENS4_13SM90_TMA_LOADES1A_NS4_39AutoVectorizingCopyWithAssumedAlignmentILi128EEENS4_14SM90_TMA_STOREES1A_S1Z_S1Z_EEEvvEEEEvNT_6ParamsE)
        .other          _ZN7cutlass13device_kernelINS_4gemm6kernel13GemmUniversalIN4cute5tupleIJiiiiEEENS1_10collective13CollectiveMmaINS1_35MainloopSm100TmaUmmaWarpSpecializedILi98ELi2ELi4ENS5_IJNS4_1CILi2EEENSA_ILi1EEESC_EEEEENS5_IJNSA_ILi128EEENSA_ILi16EEESG_EEENS_10bfloat16_tENS5_IJlSC_lEEESI_SJ_NS4_8TiledMMAINS4_8MMA_AtomIJNS4_26SM100_MMA_F16BF16_2x1SM_SSISI_SI_fLi128ELi16ELNS4_4UMMA5MajorE0ELSO_0ELNSN_7ScaleInE0ELSP_0EEEEEENS4_6LayoutINS5_IJSC_SC_SC_EEENS5_IJNSA_ILi0EEESU_SU_EEEEENS5_IJNS4_10UnderscoreESX_SX_EEEEENS4_18SM100_TMA_2SM_LOADENS4_14ComposedLayoutINS4_7SwizzleILi1ELi4ELi3EEENS4_18smem_ptr_flag_bitsILi16EEENSS_INS5_IJNSA_ILi8EEESG_EEENS5_IJSG_SC_EEEEEEEvNS4_8identityES10_S1A_vS1B_EENS_8epilogue10collective18CollectiveEpilogueINS1D_23Sm100TmaWarpSpecializedILi2ELi1ELi8ELb1ELb0EEEJNS5_IJNSA_ILi64EEESG_SG_EEENS5_IJNSS_IS1I_SC_EENSS_ISG_SC_EEEEESI_SJ_SI_SJ_NS1D_6fusion15FusionCallbacksIS1H_NS1N_17LinearCombinationISI_fSI_fLNS_15FloatRoundStyleE2EEES1J_S1M_JEEENS4_5SM1004TMEM4LOAD25SM100_TMEM_LOAD_32dp32b8xENS4_13SM90_TMA_LOADES1A_NS4_39AutoVectorizingCopyWithAssumedAlignmentILi128EEENS4_14SM90_TMA_STOREES1A_S1Z_S1Z_EEEvvEEEEvNT_6ParamsE,@"STO_CUDA_ENTRY STV_DEFAULT"
_ZN7cutlass13device_kernelINS_4gemm6kernel13GemmUniversalIN4cute5tupleIJiiiiEEENS1_10collective13CollectiveMmaINS1_35MainloopSm100TmaUmmaWarpSpecializedILi98ELi2ELi4ENS5_IJNS4_1CILi2EEENSA_ILi1EEESC_EEEEENS5_IJNSA_ILi128EEENSA_ILi16EEESG_EEENS_10bfloat16_tENS5_IJlSC_lEEESI_SJ_NS4_8TiledMMAINS4_8MMA_AtomIJNS4_26SM100_MMA_F16BF16_2x1SM_SSISI_SI_fLi128ELi16ELNS4_4UMMA5MajorE0ELSO_0ELNSN_7ScaleInE0ELSP_0EEEEEENS4_6LayoutINS5_IJSC_SC_SC_EEENS5_IJNSA_ILi0EEESU_SU_EEEEENS5_IJNS4_10UnderscoreESX_SX_EEEEENS4_18SM100_TMA_2SM_LOADENS4_14ComposedLayoutINS4_7SwizzleILi1ELi4ELi3EEENS4_18smem_ptr_flag_bitsILi16EEENSS_INS5_IJNSA_ILi8EEESG_EEENS5_IJSG_SC_EEEEEEEvNS4_8identityES10_S1A_vS1B_EENS_8epilogue10collective18CollectiveEpilogueINS1D_23Sm100TmaWarpSpecializedILi2ELi1ELi8ELb1ELb0EEEJNS5_IJNSA_ILi64EEESG_SG_EEENS5_IJNSS_IS1I_SC_EENSS_ISG_SC_EEEEESI_SJ_SI_SJ_NS1D_6fusion15FusionCallbacksIS1H_NS1N_17LinearCombinationISI_fSI_fLNS_15FloatRoundStyleE2EEES1J_S1M_JEEENS4_5SM1004TMEM4LOAD25SM100_TMEM_LOAD_32dp32b8xENS4_13SM90_TMA_LOADES1A_NS4_39AutoVectorizingCopyWithAssumedAlignmentILi128EEENS4_14SM90_TMA_STOREES1A_S1Z_S1Z_EEEvvEEEEvNT_6ParamsE:
[----:B------:R-:W1:Y:S01]  /*0000*/  LDC R1, c[0x0][0x37c] ;  /* 0x0000df00ff017b82 */ /* 0x000e620000000800 */
[----:B------:R-:W2:Y:S01]  /*0010*/  S2R R61, SR_TID.X ;  /* 0x00000000003d7919 */ /* 0x000ea20000002100 */
[----:B------:R-:W3:Y:S06]  /*0020*/  LDCU.64 UR6, c[0x0][0x890] ;  /* 0x00011200ff0677ac */ /* 0x000eec0008000a00 */
[----:B------:R-:W4:Y:S01]  /*0030*/  S2UR UR37, SR_CgaCtaId ;  /* 0x00000000002579c3 */ /* 0x000f220000008800 */
[----:B------:R-:W-:Y:S02]  /*0040*/  PRMT R49, RZ, 0x7610, R49 ;  /* 0x00007610ff317816 */ /* 0x000fe40000000031 */
[----:B------:R-:W-:Y:S01]  /*0050*/  ELECT P1, URZ, PT ;  /* 0x0000000000ff782f */ /* 0x000fe20003820000 */
[----:B------:R-:W1:Y:S01]  /*0060*/  LDCU.64 UR40, c[0x0][0x358] ;  /* 0x00006b00ff2877ac */ /* 0x000e620008000a00 */
[----:B---3--:R-:W-:-:S04]  /*0070*/  UISETP.NE.U32.AND UP0, UPT, UR6, URZ, UPT ;  /* 0x000000ff0600728c */ /* 0x008fc8000bf05070 */
[----:B------:R-:W-:Y:S02]  /*0080*/  UISETP.NE.AND.EX UP0, UPT, UR7, URZ, UPT, UP0 ;  /* 0x000000ff0700728c */ /* 0x000fe4000bf05300 */
[----:B----4-:R-:W-:Y:S02]  /*0090*/  ULOP3.LUT UR5, UR37, 0x1, URZ, 0xc0, !UPT ;  /* 0x0000000125057892 */ /* 0x010fe4000f8ec0ff */
[----:B------:R-:W-:Y:S01]  /*00a0*/  ULOP3.LUT UR4, UR37, 0x1, URZ, 0x3c, !UPT ;  /* 0x0000000125047892 */ /* 0x000fe2000f8e3cff */
[----:B--2---:R-:W-:-:S05]  /*00b0*/  SHF.R.U32.HI R53, RZ, 0x5, R61 ;  /* 0x00000005ff357819 */ /* 0x004fca000001163d */
[----:B------:R-:W2:Y:S02]  /*00c0*/  SHFL.IDX PT, R0, R53, RZ, 0x1f ;  /* 0x00001fff35007589 */ /* 0x000ea400000e0000 */
[----:B--2---:R-:W-:Y:S01]  /*00d0*/  R2UR UR10, R0 ;  /* 0x00000000000a72ca */ /* 0x004fe200000e0000 */
[----:B-1----:R-:W-:-:S14]  /*00e0*/  BRA.U UP0, `(.L_x_0) ;  /* 0x00000001002c7547 */ /* 0x002fdc000b800000 */
[----:B------:R-:W1:Y:S02]  /*00f0*/  LDCU.64 UR8, c[0x0][0x888] ;  /* 0x00011100ff0877ac */ /* 0x000e640008000a00 */
[----:B-1----:R-:W-:-:S04]  /*0100*/  UISETP.NE.U32.AND UP0, UPT, UR8, URZ, UPT ;  /* 0x000000ff0800728c */ /* 0x002fc8000bf05070 */
[----:B------:R-:W-:-:S09]  /*0110*/  UISETP.NE.AND.EX UP0, UPT, UR9, URZ, UPT, UP0 ;  /* 0x000000ff0900728c */ /* 0x000fd2000bf05300 */
[----:B------:R-:W-:Y:S05]  /*0120*/  BRA.U !UP0, `(.L_x_1) ;  /* 0x0000000108107547 */ /* 0x000fea000b800000 */
[----:B------:R-:W1:Y:S02]  /*0130*/  LDC.64 R30, c[0x0][0x888] ;  /* 0x00022200ff1e7b82 */ /* 0x000e640000000a00 */
[----:B-1----:R1:W5:Y:S01]  /*0140*/  LDG.E R30, desc[UR40][R30.64] ;  /* 0x000000281e1e7981 */ /* 0x002362000c1e1900 */
[----:B------:R-:W-:Y:S01]  /*0150*/  HFMA2 R49, -RZ, RZ, 0, 5.9604644775390625e-08 ;  /* 0x00000001ff317431 */ /* 0x000fe200000001ff */
[----:B------:R-:W-:Y:S05]  /*0160*/  BRA `(.L_x_0) ;  /* 0x00000000000c7947 */ /* 0x000fea0003800000 */
.L_x_1:
[----:B------:R-:W1:Y:S01]  /*0170*/  LDCU UR8, c[0x0][0x880] ;  /* 0x00011000ff0877ac */ /* 0x000e620008000800 */
[----:B------:R-:W-:Y:S01]  /*0180*/  HFMA2 R49, -RZ, RZ, 0, 5.9604644775390625e-08 ;  /* 0x00000001ff317431 */ /* 0x000fe200000001ff */
[----:B-1----:R-:W-:-:S07]  /*0190*/  MOV R30, UR8 ;  /* 0x00000008001e7c02 */ /* 0x002fce0008000f00 */
.L_x_0:
[----:B------:R-:W2:Y:S02]  /*01a0*/  LDCU.64 UR8, c[0x0][0x8b0] ;  /* 0x00011600ff0877ac */ /* 0x000ea40008000a00 */
[----:B--2---:R-:W-:-:S04]  /*01b0*/  UISETP.NE.U32.AND UP0, UPT, UR8, URZ, UPT ;  /* 0x000000ff0800728c */ /* 0x004fc8000bf05070 */
[----:B------:R-:W-:-:S09]  /*01c0*/  UISETP.NE.AND.EX UP0, UPT, UR9, URZ, UPT, UP0 ;  /* 0x000000ff0900728c */ /* 0x000fd2000bf05300 */
[----:B------:R-:W-:Y:S05]  /*01d0*/  BRA.U UP0, `(.L_x_2) ;  /* 0x0000000100247547 */ /* 0x000fea000b800000 */
[----:B------:R-:W2:Y:S02]  /*01e0*/  LDCU.64 UR8, c[0x0][0x8a8] ;  /* 0x00011500ff0877ac */ /* 0x000ea40008000a00 */
[----:B--2---:R-:W-:-:S04]  /*01f0*/  UISETP.NE.U32.AND UP0, UPT, UR8, URZ, UPT ;  /* 0x000000ff0800728c */ /* 0x004fc8000bf05070 */
[----:B------:R-:W-:-:S09]  /*0200*/  UISETP.NE.AND.EX UP0, UPT, UR9, URZ, UPT, UP0 ;  /* 0x000000ff0900728c */ /* 0x000fd2000bf05300 */
[----:B------:R-:W-:Y:S05]  /*0210*/  BRA.U !UP0, `(.L_x_3) ;  /* 0x00000001080c7547 */ /* 0x000fea000b800000 */
[----:B------:R-:W2:Y:S02]  /*0220*/  LDC.64 R2, c[0x0][0x8a8] ;  /* 0x00022a00ff027b82 */ /* 0x000ea40000000a00 */
[----:B--2---:R2:W5:Y:S01]  /*0230*/  LDG.E R29, desc[UR40][R2.64] ;  /* 0x00000028021d7981 */ /* 0x004562000c1e1900 */
[----:B------:R-:W-:Y:S05]  /*0240*/  BRA `(.L_x_2) ;  /* 0x0000000000087947 */ /* 0x000fea0003800000 */
.L_x_3:
[----:B------:R-:W2:Y:S02]  /*0250*/  LDCU UR8, c[0x0][0x8a0] ;  /* 0x00011400ff0877ac */ /* 0x000ea40008000800 */
[----:B--2---:R-:W-:Y:S02]  /*0260*/  MOV R29, UR8 ;  /* 0x00000008001d7c02 */ /* 0x004fe40008000f00 */
.L_x_2:
[----:B------:R-:W-:Y:S01]  /*0270*/  IMAD.U32 R0, RZ, RZ, UR10 ;  /* 0x0000000aff007e24 */ /* 0x000fe2000f8e00ff */
[----:B------:R-:W-:Y:S04]  /*0280*/  BSSY.RECONVERGENT B0, `(.L_x_4) ;  /* 0x000000c000007945 */ /* 0x000fe80003800200 */
[C---:B------:R-:W-:Y:S02]  /*0290*/  ISETP.NE.OR P2, PT, R0.reuse, 0x1, !P1 ;  /* 0x000000010000780c */ /* 0x040fe40004f45670 */
[----:B------:R-:W-:-:S11]  /*02a0*/  ISETP.NE.OR P0, PT, R0, 0x3, !P1 ;  /* 0x000000030000780c */ /* 0x000fd60004f05670 */
[----:B------:R-:W-:Y:S05]  /*02b0*/  @P2 BRA `(.L_x_5) ;  /* 0x0000000000202947 */ /* 0x000fea0003800000 */
[----:B------:R-:W3:Y:S02]  /*02c0*/  LDCU.64 UR8, c[0x0][0x348] ;  /* 0x00006900ff0877ac */ /* 0x000ee40008000a00 */
[----:B---3--:R-:W-:Y:S02]  /*02d0*/  UIADD3 UR12, UP1, UPT, UR8, 0x80, URZ ;  /* 0x00000080080c7890 */ /* 0x008fe4000ff3e0ff */
[----:B------:R-:W-:Y:S02]  /*02e0*/  UIADD3 UR8, UP0, UPT, UR8, 0x180, URZ ;  /* 0x0000018008087890 */ /* 0x000fe4000ff1e0ff */
[----:B------:R-:W-:Y:S02]  /*02f0*/  UIADD3.X UR13, UPT, UPT, URZ, UR9, URZ, UP1, !UPT ;  /* 0x00000009ff0d7290 */ /* 0x000fe40008ffe4ff */
[----:B------:R-:W-:-:S07]  /*0300*/  UIADD3.X UR9, UPT, UPT, URZ, UR9, URZ, UP0, !UPT ;  /* 0x00000009ff097290 */ /* 0x000fce00087fe4ff */
[----:B------:R3:W-:Y:S02]  /*0310*/  UTMACCTL.PF [UR12] ;  /* 0x000000000c0079b9 */ /* 0x0007e40008040000 */
[----:B------:R3:W-:Y:S02]  /*0320*/  UTMACCTL.PF [UR8] ;  /* 0x00000000080079b9 */ /* 0x0007e40008040000 */
[----:B---3--:R-:W-:Y:S01]  /*0330*/  NOP ;  /* 0x0000000000007918 */ /* 0x008fe20000000000 */
.L_x_5:
[----:B------:R-:W-:Y:S05]  /*0340*/  BSYNC.RECONVERGENT B0 ;  /* 0x0000000000007941 */ /* 0x000fea0003800200 */
.L_x_4:
[----:B------:R-:W-:Y:S04]  /*0350*/  BSSY.RECONVERGENT B0, `(.L_x_6) ;  /* 0x000000a000007945 */ /* 0x000fe80003800200 */
        /* <DEDUP_REMOVED lines=9> */
.L_x_7:
[----:B------:R-:W-:Y:S05]  /*03f0*/  BSYNC.RECONVERGENT B0 ;  /* 0x0000000000007941 */ /* 0x000fea0003800200 */
.L_x_6:
[----:B------:R-:W3:Y:S01]  /*0400*/  LDCU.64 UR8, c[0x0][0x888] ;  /* 0x00011100ff0877ac */ /* 0x000ee20008000a00 */
[----:B------:R-:W-:Y:S02]  /*0410*/  UISETP.EQ.U32.AND UP1, UPT, UR6, URZ, UPT ;  /* 0x000000ff0600728c */ /* 0x000fe4000bf22070 */
[----:B------:R-:W-:Y:S02]  /*0420*/  UPLOP3.LUT UP5, UPT, UPT, UPT, UPT, 0x80, 0x8 ;  /* 0x000000000008789c */ /* 0x000fe40003faf070 */
[----:B---3--:R-:W-:-:S04]  /*0430*/  UISETP.NE.U32.AND UP0, UPT, UR8, URZ, UPT ;  /* 0x000000ff0800728c */ /* 0x008fc8000bf05070 */
[----:B------:R-:W-:-:S04]  /*0440*/  UISETP.NE.AND.EX UP0, UPT, UR9, URZ, UPT, UP0 ;  /* 0x000000ff0900728c */ /* 0x000fc8000bf05300 */
[----:B------:R-:W-:-:S04]  /*0450*/  UISETP.EQ.OR.EX UP2, UPT, UR7, URZ, !UP0, UP1 ;  /* 0x000000ff0700728c */ /* 0x000fc8000c742710 */
[----:B------:R-:W-:-:S05]  /*0460*/  UP2UR UR45, UPR, URZ, 0x4 ;  /* 0x00000004ff2d7883 */ /* 0x000fca0008000000 */
[----:B------:R-:W-:Y:S07]  /*0470*/  BRA.U !UP2, `(.L_x_8) ;  /* 0x000000010a207547 */ /* 0x000fee000b800000 */
[----:B------:R-:W-:Y:S01]  /*0480*/  UISETP.NE.U32.AND UP2, UPT, UR6, URZ, UPT ;  /* 0x000000ff0600728c */ /* 0x000fe2000bf45070 */
[----:B-----5:R-:W-:Y:S01]  /*0490*/  FSETP.NEU.AND P0, PT, R30, RZ, PT ;  /* 0x000000ff1e00720b */ /* 0x020fe20003f0d000 */
[----:B------:R-:W-:Y:S02]  /*04a0*/  USEL UR6, URZ, 0xffffffff, UP0 ;  /* 0xffffffffff067887 */ /* 0x000fe40008000000 */
[----:B------:R-:W-:-:S10]  /*04b0*/  UISETP.NE.AND.EX UP2, UPT, UR7, URZ, UPT, UP2 ;  /* 0x000000ff0700728c */ /* 0x000fd4000bf45320 */
[----:B------:R-:W-:Y:S01]  /*04c0*/  VOTEU.ANY UP1, P0 ;  /* 0x0000000000ff7886 */ /* 0x000fe20000020100 */
[----:B------:R-:W-:-:S04]  /*04d0*/  @!UP2 USEL UR6, URZ, 0xffffffff, UP1 ;  /* 0xffffffffff06a887 */ /* 0x000fc80008800000 */
[----:B------:R-:W-:-:S04]  /*04e0*/  ULOP3.LUT UR6, UR6, 0x1, URZ, 0xc0, !UPT ;  /* 0x0000000106067892 */ /* 0x000fc8000f8ec0ff */
[----:B------:R-:W-:-:S11]  /*04f0*/  UISETP.NE.U32.AND UP5, UPT, UR6, 0x1, UPT ;  /* 0x000000010600788c */ /* 0x000fd6000bfa5070 */
.L_x_8:
[----:B------:R-:W3:Y:S01]  /*0500*/  SHFL.IDX PT, R0, R53, RZ, 0x1f ;  /* 0x00001fff35007589 */ /* 0x000ee200000e0000 */
[----:B------:R-:W-:-:S04]  /*0510*/  UISETP.NE.AND UP1, UPT, UR10, 0x2, UPT ;  /* 0x000000020a00788c */ /* 0x000fc8000bf25270 */
[----:B------:R-:W-:Y:S02]  /*0520*/  UISETP.EQ.AND UP2, UPT, UR5, URZ, !UP1 ;  /* 0x000000ff0500728c */ /* 0x000fe4000cf42270 */
[----:B------:R-:W-:-:S04]  /*0530*/  USEL UR7, URZ, 0x1, UP1 ;  /* 0x00000001ff077887 */ /* 0x000fc80008800000 */
[----:B------:R-:W-:Y:S02]  /*0540*/  PLOP3.LUT P5, PT, P1, PT, UP2, 0x80, 0x8 ;  /* 0x000000000008781c */ /* 0x000fe40000faf028 */
[----:B---3--:R-:W-:-:S13]  /*0550*/  ISETP.NE.AND P0, PT, R0, RZ, PT ;  /* 0x000000ff0000720c */ /* 0x008fda0003f05270 */
[----:B------:R-:W-:Y:S05]  /*0560*/  @P0 BRA `(.L_x_9) ;  /* 0x0000000c00400947 */ /* 0x000fea0003800000 */
[----:B------:R-:W-:Y:S01]  /*0570*/  ELECT P0, URZ, PT ;  /* 0x0000000000ff782f */ /* 0x000fe20003800000 */
[----:B------:R-:W-:-:S12]  /*0580*/  BSSY.RECONVERGENT B0, `(.L_x_9) ;  /* 0x00000ce000007945 */ /* 0x000fd80003800200 */
[----:B------:R-:W-:Y:S05]  /*0590*/  @!P0 BRA `(.L_x_10) ;  /* 0x0000000c00308947 */ /* 0x000fea0003800000 */
[----:B------:R-:W-:Y:S01]  /*05a0*/  UMOV UR8, 0x400 ;  /* 0x0000040000087882 */ /* 0x000fe20000000000 */
[----:B------:R-:W-:Y:S01]  /*05b0*/  UMOV UR6, 0x1 ;  /* 0x0000000100067882 */ /* 0x000fe20000000000 */
[----:B------:R-:W-:Y:S02]  /*05c0*/  ULEA UR8, UR37, UR8, 0x18 ;  /* 0x0000000825087291 */ /* 0x000fe4000f8ec0ff */
[----:B------:R-:W-:-:S04]  /*05d0*/  UIADD3 UR12, UPT, UPT, -UR6, 0x100000, URZ ;  /* 0x00100000060c7890 */ /* 0x000fc8000fffe1ff */
[----:B------:R-:W-:Y:S02]  /*05e0*/  USHF.L.U32 UR13, UR12, 0xb, URZ ;  /* 0x0000000b0c0d7899 */ /* 0x000fe400080006ff */
[----:B------:R-:W-:Y:S01]  /*05f0*/  USHF.L.U32 UR12, UR12, 0x1, URZ ;  /* 0x000000010c0c7899 */ /* 0x000fe200080006ff */
[----:B------:R-:W3:Y:S11]  /*0600*/  FENCE.VIEW.ASYNC.S ;  /* 0x00000000000073c6 */ /* 0x000ef60000000000 */
[----:B---3--:R3:W4:Y:S01]  /*0610*/  SYNCS.EXCH.64 URZ, [UR8], UR12 ;  /* 0x0000000c08ff75b2 */ /* 0x0087220008000100 */
[----:B------:R3:W1:Y:S01]  /*0620*/  SYNCS.EXCH.64 URZ, [UR8+0x310], UR12 ;  /* 0x0003100c08ff75b2 */ /* 0x0006620008000100 */
        /* <DEDUP_REMOVED lines=193> */
[----:B------:R3:W1:Y:S02]  /*1240*/  SYNCS.EXCH.64 URZ, [UR8+0x618], UR12 ;  /* 0x0006180c08ff75b2 */ /* 0x0006640008000100 */
[----:B---34-:R-:W-:Y:S01]  /*1250*/  NOP ;  /* 0x0000000000007918 */ /* 0x018fe20000000000 */
.L_x_10:
[----:B------:R-:W-:Y:S05]  /*1260*/  BSYNC.RECONVERGENT B0 ;  /* 0x0000000000007941 */ /* 0x000fea0003800200 */
.L_x_9:
[----:B------:R-:W3:Y:S01]  /*1270*/  SHFL.IDX PT, R0, R53, RZ, 0x1f ;  /* 0x00001fff35007589 */ /* 0x000ee200000e0000 */
[----:B------:R-:W-:Y:S01]  /*1280*/  NOP ;  /* 0x0000000000007918 */ /* 0x000fe20000000000 */
[----:B---3--:R-:W-:-:S13]  /*1290*/  ISETP.NE.AND P0, PT, R0, 0x1, PT ;  /* 0x000000010000780c */ /* 0x008fda0003f05270 */
[----:B------:R-:W-:Y:S05]  /*12a0*/  @P0 BRA `(.L_x_11) ;  /* 0x0000000000440947 */ /* 0x000fea0003800000 */
[----:B------:R-:W-:Y:S01]  /*12b0*/  UMOV UR9, 0x400 ;  /* 0x0000040000097882 */ /* 0x000fe20000000000 */
[----:B------:R-:W-:Y:S01]  /*12c0*/  UMOV UR8, 0x20 ;  /* 0x0000002000087882 */ /* 0x000fe20000000000 */
[----:B------:R-:W-:Y:S01]  /*12d0*/  UMOV UR6, 0x80 ;  /* 0x0000008000067882 */ /* 0x000fe20000000000 */
[----:B------:R-:W-:Y:S02]  /*12e0*/  ULEA UR9, UR37, UR9, 0x18 ;  /* 0x0000000925097291 */ /* 0x000fe4000f8ec0ff */
[----:B------:R-:W-:-:S04]  /*12f0*/  UIADD3 UR12, UPT, UPT, -UR8, 0x100000, URZ ;  /* 0x00100000080c7890 */ /* 0x000fc8000fffe1ff */
[----:B------:R-:W-:Y:S02]  /*1300*/  USHF.L.U32 UR13, UR12, 0xb, URZ ;  /* 0x0000000b0c0d7899 */ /* 0x000fe400080006ff */
[----:B------:R-:W-:Y:S02]  /*1310*/  USHF.L.U32 UR12, UR12, 0x1, URZ ;  /* 0x000000010c0c7899 */ /* 0x000fe400080006ff */
[----:B------:R-:W-:-:S04]  /*1320*/  UIADD3 UR14, UPT, UPT, -UR6, 0x100000, URZ ;  /* 0x00100000060e7890 */ /* 0x000fc8000fffe1ff */
[----:B------:R-:W-:Y:S02]  /*1330*/  USHF.L.U32 UR15, UR14, 0xb, URZ ;  /* 0x0000000b0e0f7899 */ /* 0x000fe400080006ff */
[----:B------:R-:W-:Y:S01]  /*1340*/  USHF.L.U32 UR14, UR14, 0x1, URZ ;  /* 0x000000010e0e7899 */ /* 0x000fe200080006ff */
[----:B------:R-:W-:Y:S01]  /*1350*/  ELECT P0, URZ, PT ;  /* 0x0000000000ff782f */ /* 0x000fe20003800000 */
[----:B------:R-:W3:Y:S02]  /*1360*/  FENCE.VIEW.ASYNC.S ;  /* 0x00000000000073c6 */ /* 0x000ee40000000000 */
[----:B---3--:R3:W4:Y:S08]  /*1370*/  SYNCS.EXCH.64 URZ, [UR9+0x620], UR12 ;  /* 0x0006200c09ff75b2 */ /* 0x0087300008000100 */
[----:B------:R3:W1:Y:S01]  /*1380*/  SYNCS.EXCH.64 URZ, [UR9+0x630], UR14 ;  /* 0x0006300e09ff75b2 */ /* 0x0006620008000100 */
[----:B------:R3:W1:Y:S01]  /*1390*/  SYNCS.EXCH.64 URZ, [UR9+0x628], UR12 ;  /* 0x0006280c09ff75b2 */ /* 0x0006620008000100 */
[----:B------:R3:W1:Y:S01]  /*13a0*/  SYNCS.EXCH.64 URZ, [UR9+0x638], UR14 ;  /* 0x0006380e09ff75b2 */ /* 0x0006620008000100 */
[----:B------:R-:W-:Y:S01]  /*13b0*/  NOP ;  /* 0x0000000000007918 */ /* 0x000fe20000000000 */
.L_x_11:
[----:B------:R-:W2:Y:S01]  /*13c0*/  SHFL.IDX PT, R0, R53, RZ, 0x1f ;  /* 0x00001fff35007589 */ /* 0x000ea200000e0000 */
[----:B------:R-:W-:Y:S01]  /*13d0*/  NOP ;  /* 0x0000000000007918 */ /* 0x000fe20000000000 */
[----:B--2---:R-:W-:-:S13]  /*13e0*/  ISETP.NE.AND P0, PT, R0, 0x3, PT ;  /* 0x000000030000780c */ /* 0x004fda0003f05270 */
[----:B------:R-:W-:Y:S05]  /*13f0*/  @P0 BRA `(.L_x_12) ;  /* 0x00000000002c0947 */ /* 0x000fea0003800000 */
[----:B------:R-:W-:Y:S01]  /*1400*/  UMOV UR8, 0x400 ;  /* 0x0000040000087882 */ /* 0x000fe20000000000 */
[----:B------:R-:W-:Y:S01]  /*1410*/  UMOV UR6, 0x20 ;  /* 0x0000002000067882 */ /* 0x000fe20000000000 */
[----:B------:R-:W-:Y:S02]  /*1420*/  ULEA UR8, UR37, UR8, 0x18 ;  /* 0x0000000825087291 */ /* 0x000fe4000f8ec0ff */
[----:B---3--:R-:W-:-:S04]  /*1430*/  UIADD3 UR12, UPT, UPT, -UR6, 0x100000, URZ ;  /* 0x00100000060c7890 */ /* 0x008fc8000fffe1ff */
[----:B------:R-:W-:Y:S02]  /*1440*/  USHF.L.U32 UR13, UR12, 0xb, URZ ;  /* 0x0000000b0c0d7899 */ /* 0x000fe400080006ff */
[----:B------:R-:W-:Y:S01]  /*1450*/  USHF.L.U32 UR12, UR12, 0x1, URZ ;  /* 0x000000010c0c7899 */ /* 0x000fe200080006ff */
[----:B------:R-:W-:Y:S01]  /*1460*/  ELECT P0, URZ, PT ;  /* 0x0000000000ff782f */ /* 0x000fe20003800000 */
[----:B------:R-:W2:Y:S10]  /*1470*/  FENCE.VIEW.ASYNC.S ;  /* 0x00000000000073c6 */ /* 0x000eb40000000000 */
[----:B--2---:R2:W3:Y:S01]  /*1480*/  SYNCS.EXCH.64 URZ, [UR8+0x640], UR12 ;  /* 0x0006400c08ff75b2 */ /* 0x0044e20008000100 */
[----:B------:R2:W1:Y:S01]  /*1490*/  SYNCS.EXCH.64 URZ, [UR8+0x648], UR12 ;  /* 0x0006480c08ff75b2 */ /* 0x0004620008000100 */
[----:B------:R-:W-:Y:S01]  /*14a0*/  NOP ;  /* 0x0000000000007918 */ /* 0x000fe20000000000 */
.L_x_12:
[----:B------:R-:W4:Y:S01]  /*14b0*/  SHFL.IDX PT, R0, R53, RZ, 0x1f ;  /* 0x00001fff35007589 */ /* 0x000f2200000e0000 */
[----:B------:R-:W-:Y:S01]  /*14c0*/  NOP ;  /* 0x0000000000007918 */ /* 0x000fe20000000000 */
[----:B----4-:R-:W-:-:S13]  /*14d0*/  ISETP.NE.AND P0, PT, R0, 0x4, PT ;  /* 0x000000040000780c */ /* 0x010fda0003f05270 */
[----:B------:R-:W-:Y:S05]  /*14e0*/  @P0 BRA `(.L_x_13) ;  /* 0x0000000000480947 */ /* 0x000fea0003800000 */
[----:B---3--:R-:W-:Y:S01]  /*14f0*/  UMOV UR9, 0x1e0 ;  /* 0x000001e000097882 */ /* 0x008fe20000000000 */
[----:B--2---:R-:W-:Y:S01]  /*1500*/  UMOV UR8, 0x400 ;  /* 0x0000040000087882 */ /* 0x004fe20000000000 */
[----:B------:R-:W-:Y:S01]  /*1510*/  USEL UR9, UR9, 0x1a0, UP5 ;  /* 0x000001a009097887 */ /* 0x000fe2000a800000 */
        /* <DEDUP_REMOVED lines=9> */
[----:B------:R-:W2:Y:S02]  /*15b0*/  FENCE.VIEW.ASYNC.S ;  /* 0x00000000000073c6 */ /* 0x000ea40000000000 */
[----:B--2---:R4:W2:Y:S08]  /*15c0*/  SYNCS.EXCH.64 URZ, [UR8+0x650], UR12 ;  /* 0x0006500c08ff75b2 */ /* 0x0048b00008000100 */
[----:B------:R4:W3:Y:S01]  /*15d0*/  SYNCS.EXCH.64 URZ, [UR8+0x660], UR14 ;  /* 0x0006600e08ff75b2 */ /* 0x0008e20008000100 */
[----:B------:R4:W1:Y:S01]  /*15e0*/  SYNCS.EXCH.64 URZ, [UR8+0x658], UR12 ;  /* 0x0006580c08ff75b2 */ /* 0x0008620008000100 */
[----:B------:R4:W1:Y:S02]  /*15f0*/  SYNCS.EXCH.64 URZ, [UR8+0x668], UR14 ;  /* 0x0006680e08ff75b2 */ /* 0x0008640008000100 */
[----:B----4-:R-:W-:Y:S01]  /*1600*/  NOP ;  /* 0x0000000000007918 */ /* 0x010fe20000000000 */
.L_x_13:
[----:B------:R-:W4:Y:S01]  /*1610*/  SHFL.IDX PT, R0, R53, RZ, 0x1f ;  /* 0x00001fff35007589 */ /* 0x000f2200000e0000 */
[----:B------:R-:W-:Y:S01]  /*1620*/  NOP ;  /* 0x0000000000007918 */ /* 0x000fe20000000000 */
[----:B----4-:R-:W-:-:S13]  /*1630*/  ISETP.NE.AND P0, PT, R0, 0x5, PT ;  /* 0x000000050000780c */ /* 0x010fda0003f05270 */
[----:B------:R-:W-:Y:S05]  /*1640*/  @P0 BRA `(.L_x_14) ;  /* 0x0000000000540947 */ /* 0x000fea0003800000 */
[----:B---3--:R-:W-:Y:S01]  /*1650*/  UMOV UR9, 0x400 ;  /* 0x0000040000097882 */ /* 0x008fe20000000000 */
[----:B--2---:R-:W-:Y:S01]  /*1660*/  UMOV UR8, 0x1 ;  /* 0x0000000100087882 */ /* 0x004fe20000000000 */
        /* <DEDUP_REMOVED lines=13> */
[----:B------:R4:W1:Y:S01]  /*1740*/  SYNCS.EXCH.64 URZ, [UR9+0x698], UR14 ;  /* 0x0006980e09ff75b2 */ /* 0x0008620008000100 */
[----:B------:R4:W1:Y:S01]  /*1750*/  SYNCS.EXCH.64 URZ, [UR9+0x680], UR12 ;  /* 0x0006800c09ff75b2 */ /* 0x0008620008000100 */
[----:B------:R4:W1:Y:S01]  /*1760*/  SYNCS.EXCH.64 URZ, [UR9+0x6a0], UR14 ;  /* 0x0006a00e09ff75b2 */ /* 0x0008620008000100 */
[----:B------:R4:W1:Y:S01]  /*1770*/  SYNCS.EXCH.64 URZ, [UR9+0x688], UR12 ;  /* 0x0006880c09ff75b2 */ /* 0x0008620008000100 */
[----:B------:R4:W1:Y:S02]  /*1780*/  SYNCS.EXCH.64 URZ, [UR9+0x6a8], UR14 ;  /* 0x0006a80e09ff75b2 */ /* 0x0008640008000100 */
[----:B----4-:R-:W-:Y:S01]  /*1790*/  NOP ;  /* 0x0000000000007918 */ /* 0x010fe20000000000 */
.L_x_14:
[----:B------:R-:W4:Y:S01]  /*17a0*/  SHFL.IDX PT, R0, R53, RZ, 0x1f ;  /* 0x00001fff35007589 */ /* 0x000f2200000e0000 */
[----:B------:R-:W-:Y:S01]  /*17b0*/  ISETP.NE.OR P1, PT, RZ, UR10, !P1 ;  /* 0x0000000aff007c0c */ /* 0x000fe2000cf25670 */
[----:B------:R-:W-:Y:S01]  /*17c0*/  NOP ;  /* 0x0000000000007918 */ /* 0x000fe20000000000 */
[----:B----4-:R-:W-:-:S13]  /*17d0*/  ISETP.NE.AND P0, PT, R0, 0x3, PT ;  /* 0x000000030000780c */ /* 0x010fda0003f05270 */
[----:B------:R-:W-:Y:S05]  /*17e0*/  @P0 BRA `(.L_x_15) ;  /* 0x0000000000340947 */ /* 0x000fea0003800000 */
[----:B--2---:R-:W-:Y:S01]  /*17f0*/  UMOV UR8, 0x400 ;  /* 0x0000040000087882 */ /* 0x004fe20000000000 */
[----:B------:R-:W-:Y:S01]  /*1800*/  UMOV UR6, 0x20 ;  /* 0x0000002000067882 */ /* 0x000fe20000000000 */
[----:B------:R-:W-:Y:S02]  /*1810*/  ULEA UR8, UR37, UR8, 0x18 ;  /* 0x0000000825087291 */ /* 0x000fe4000f8ec0ff */
[----:B---3--:R-:W-:-:S04]  /*1820*/  UIADD3 UR12, UPT, UPT, -UR6, 0x100000, URZ ;  /* 0x00100000060c7890 */ /* 0x008fc8000fffe1ff */
[----:B------:R-:W-:Y:S02]  /*1830*/  USHF.L.U32 UR13, UR12, 0xb, URZ ;  /* 0x0000000b0c0d7899 */ /* 0x000fe400080006ff */
[----:B------:R-:W-:Y:S01]  /*1840*/  USHF.L.U32 UR12, UR12, 0x1, URZ ;  /* 0x000000010c0c7899 */ /* 0x000fe200080006ff */
[----:B------:R-:W-:Y:S01]  /*1850*/  ELECT P0, URZ, PT ;  /* 0x0000000000ff782f */ /* 0x000fe20003800000 */
[----:B------:R-:W2:Y:S10]  /*1860*/  FENCE.VIEW.ASYNC.S ;  /* 0x00000000000073c6 */ /* 0x000eb40000000000 */
[----:B--2---:R4:W2:Y:S01]  /*1870*/  SYNCS.EXCH.64 URZ, [UR8+0x6b0], UR12 ;  /* 0x0006b00c08ff75b2 */ /* 0x0048a20008000100 */
[----:B------:R4:W3:Y:S01]  /*1880*/  SYNCS.EXCH.64 URZ, [UR8+0x6c0], UR12 ;  /* 0x0006c00c08ff75b2 */ /* 0x0008e20008000100 */
[----:B------:R4:W1:Y:S01]  /*1890*/  SYNCS.EXCH.64 URZ, [UR8+0x6b8], UR12 ;  /* 0x0006b80c08ff75b2 */ /* 0x0008620008000100 */
[----:B------:R4:W1:Y:S02]  /*18a0*/  SYNCS.EXCH.64 URZ, [UR8+0x6c8], UR12 ;  /* 0x0006c80c08ff75b2 */ /* 0x0008640008000100 */
[----:B----4-:R-:W-:Y:S01]  /*18b0*/  NOP ;  /* 0x0000000000007918 */ /* 0x010fe20000000000 */
.L_x_15:
[----:B------:R-:W-:Y:S01]  /*18c0*/  VOTEU.ALL UP1, P1 ;  /* 0x0000000000ff7886 */ /* 0x000fe20000820000 */
[----:B--2---:R-:W2:Y:S01]  /*18d0*/  LDCU UR8, c[0x0][0x36c] ;  /* 0x00006d80ff0877ac */ /* 0x004ea20008000800 */
[----:B------:R-:W-:Y:S01]  /*18e0*/  NOP ;  /* 0x0000000000007918 */ /* 0x000fe20000000000 */
[----:B------:R-:W-:Y:S01]  /*18f0*/  LOP3.LUT R10, R61, 0x1f, RZ, 0xc0, !PT ;  /* 0x0000001f3d0a7812 */ /* 0x000fe200078ec0ff */
[----:B---3--:R-:W-:Y:S01]  /*1900*/  UMOV UR12, 0x20 ;  /* 0x00000020000c7882 */ /* 0x008fe20000000000 */
[----:B------:R-:W-:Y:S01]  /*1910*/  @!UP1 UMOV UR6, 0x400 ;  /* 0x0000040000069882 */ /* 0x000fe20000000000 */
[----:B------:R-:W-:-:S04]  /*1920*/  @!UP1 UIADD3 UR12, UPT, UPT, -UR12, 0x100000, URZ ;  /* 0x001000000c0c9890 */ /* 0x000fc8000fffe1ff */
[----:B------:R-:W-:Y:S02]  /*1930*/  @!UP1 USHF.L.U32 UR13, UR12, 0xb, URZ ;  /* 0x0000000b0c0d9899 */ /* 0x000fe400080006ff */
[----:B------:R-:W-:Y:S02]  /*1940*/  @!UP1 USHF.L.U32 UR12, UR12, 0x1, URZ ;  /* 0x000000010c0c9899 */ /* 0x000fe400080006ff */
[----:B------:R-:W-:Y:S01]  /*1950*/  @!UP1 ULEA UR6, UR37, UR6, 0x18 ;  /* 0x0000000625069291 */ /* 0x000fe2000f8ec0ff */
[----:B------:R-:W-:Y:S01]  /*1960*/  VOTEU.ALL UP1, P1 ;  /* 0x0000000000ff7886 */ /* 0x000fe20000820000 */
[----:B------:R-:W-:Y:S01]  /*1970*/  UISETP.NE.AND UP4, UPT, UR10, URZ, UPT ;  /* 0x000000ff0a00728c */ /* 0x000fe2000bf85270 */
[----:B------:R-:W3:Y:S09]  /*1980*/  FENCE.VIEW.ASYNC.S ;  /* 0x00000000000073c6 */ /* 0x000ef20000000000 */
[----:B---3--:R3:W4:Y:S01]  /*1990*/  @!UP1 SYNCS.EXCH.64 URZ, [UR6+0x6d0], UR12 ;  /* 0x0006d00c06ff95b2 */ /* 0x0087220008000100 */
[----:B--2---:R-:W-:-:S09]  /*19a0*/  UISETP.EQ.U32.AND UP1, UPT, UR8, 0x1, UPT ;  /* 0x000000010800788c */ /* 0x004fd2000bf22070 */
[----:B------:R-:W-:Y:S05]  /*19b0*/  BRA.U !UP1, `(.L_x_16) ;  /* 0x0000000109087547 */ /* 0x000fea000b800000 */
[----:B-1--4-:R-:W-:Y:S01]  /*19c0*/  UCGABAR_ARV ;  /* 0x00000000000079c7 */ /* 0x012fe20008000000 */
[----:B------:R-:W-:Y:S05]  /*19d0*/  BRA `(.L_x_17) ;  /* 0x0000000000047947 */ /* 0x000fea0003800000 */
.L_x_16:
[----:B-1--4-:R-:W-:Y:S01]  /*19e0*/  NOP ;  /* 0x0000000000007918 */ /* 0x012fe20000000000 */
.L_x_17:
[----:B------:R-:W1:Y:S01]  /*19f0*/  S2R R48, SR_CTAID.Y ;  /* 0x0000000000307919 */ /* 0x000e620000002600 */
[----:B------:R-:W-:-:S05]  /*1a00*/  CS2R.32 R47, SR_CgaSize ;  /* 0x00000000002f7805 */ /* 0x000fca0000008a00 */
[----:B------:R-:W-:-:S05]  /*1a10*/  IMAD R47, R47, -0xa0, RZ ;  /* 0xffffff602f2f7824 */ /* 0x000fca00078e02ff */
[----:B---3--:R-:W-:-:S14]  /*1a20*/  R2UR UR6, R47 ;  /* 0x000000002f0672ca */ /* 0x008fdc00000e0000 */
[----:B------:R-:W2:Y:S01]  /*1a30*/  LDCU UR6, c[0x0][UR6+0x2b4] ;  /* 0x00005680060677ac */ /* 0x000ea20008000800 */
[----:B------:R-:W-:-:S05]  /*1a40*/  CS2R.32 R0, SR_CgaSize ;  /* 0x0000000000007805 */ /* 0x000fca0000008a00 */
[----:B------:R-:W-:-:S06]  /*1a50*/  IMAD R0, R0, -0xa0, RZ ;  /* 0xffffff6000007824 */ /* 0x000fcc00078e02ff */
[----:B------:R-:W3:Y:S01]  /*1a60*/  LDC R0, c[0x0][R0+0x2a4] ;  /* 0x0000a90000007b82 */ /* 0x000ee20000000800 */
[----:B------:R-:W-:Y:S01]  /*1a70*/  PRMT R8, RZ, 0x7610, R8 ;  /* 0x00007610ff087816 */ /* 0x000fe20000000008 */
[----:B------:R-:W4:Y:S01]  /*1a80*/  S2R R9, SR_CTAID.X ;  /* 0x0000000000097919 */ /* 0x000f220000002500 */
[----:B------:R-:W-:-:S05]  /*1a90*/  CS2R.32 R47, SR_CgaSize ;  /* 0x00000000002f7805 */ /* 0x000fca0000008a00 */
[----:B------:R-:W-:-:S05]  /*1aa0*/  IMAD R47, R47, -0xa0, RZ ;  /* 0xffffff602f2f7824 */ /* 0x000fca00078e02ff */
[----:B------:R-:W-:-:S14]  /*1ab0*/  R2UR UR8, R47 ;  /* 0x000000002f0872ca */ /* 0x000fdc00000e0000 */
[----:B------:R-:W3:Y:S01]  /*1ac0*/  LDCU UR8, c[0x0][UR8+0x2b0] ;  /* 0x00005600080877ac */ /* 0x000ee20008000800 */
[----:B------:R-:W-:Y:S01]  /*1ad0*/  UISETP.NE.AND UP2, UPT, UR10, 0x2, UPT ;  /* 0x000000020a00788c */ /* 0x000fe2000bf45270 */
[----:B------:R-:W2:Y:S01]  /*1ae0*/  LDC R11, c[0x0][0xb24] ;  /* 0x0002c900ff0b7b82 */ /* 0x000ea20000000800 */
[----:B------:R-:W-:-:S05]  /*1af0*/  CS2R.32 R2, SR_CgaSize ;  /* 0x0000000000027805 */ /* 0x000fca0000008a00 */
[----:B------:R-:W-:-:S06]  /*1b00*/  IMAD R2, R2, -0xa0, RZ ;  /* 0xffffff6002027824 */ /* 0x000fcc00078e02ff */
[----:B------:R-:W3:Y:S08]  /*1b10*/  LDC R2, c[0x0][R2+0x2a0] ;  /* 0x0000a80002027b82 */ /* 0x000ef00000000800 */
[----:B------:R-:W3:Y:S01]  /*1b20*/  LDC R22, c[0x0][0xb24] ;  /* 0x0002c900ff167b82 */ /* 0x000ee20000000800 */
[----:B-1----:R-:W-:-:S07]  /*1b30*/  I2FP.F32.U32 R31, R48 ;  /* 0x00000030001f7245 */ /* 0x002fce0000201000 */
[----:B------:R-:W1:Y:S01]  /*1b40*/  S2UR UR36, SR_CTAID.Z ;  /* 0x00000000002479c3 */ /* 0x000e620000002700 */
[----:B--2---:R-:W-:Y:S01]  /*1b50*/  ISETP.GE.AND P0, PT, R11, 0x1, PT ;  /* 0x000000010b00780c */ /* 0x004fe20003f06270 */
[----:B----4-:R-:W-:Y:S01]  /*1b60*/  IMAD.MOV.U32 R47, RZ, RZ, R9 ;  /* 0x000000ffff2f7224 */ /* 0x010fe200078e0009 */
[----:B------:R-:W-:Y:S01]  /*1b70*/  I2FP.F32.U32 R46, R9 ;  /* 0x00000009002e7245 */ /* 0x000fe20000201000 */
[----:B------:R-:W-:Y:S01]  /*1b80*/  FMUL R31, R31, UR6 ;  /* 0x000000061f1f7c20 */ /* 0x000fe20008400000 */
[----:B------:R-:W2:Y:S03]  /*1b90*/  LDCU UR6, c[0x0][0xb30] ;  /* 0x00016600ff0677ac */ /* 0x000ea60008000800 */
[----:B---3--:R-:W-:Y:S02]  /*1ba0*/  FMUL R46, R46, UR8 ;  /* 0x000000082e2e7c20 */ /* 0x008fe40008400000 */
[----:B------:R-:W3:Y:S08]  /*1bb0*/  F2I.U32.TRUNC.NTZ R31, R31 ;  /* 0x0000001f001f7305 */ /* 0x000ef0000020f000 */
[----:B------:R-:W4:Y:S01]  /*1bc0*/  F2I.U32.TRUNC.NTZ R46, R46 ;  /* 0x0000002e002e7305 */ /* 0x000f22000020f000 */
[----:B--2---:R-:W-:Y:S01]  /*1bd0*/  UISETP.NE.AND UP3, UPT, UR6, 0x1, UPT ;  /* 0x000000010600788c */ /* 0x004fe2000bf65270 */
[----:B---3--:R-:W-:-:S05]  /*1be0*/  IADD3 R31, PT, PT, -R31, RZ, RZ ;  /* 0x000000ff1f1f7210 */ /* 0x008fca0007ffe1ff */
[----:B------:R-:W-:Y:S01]  /*1bf0*/  IMAD R31, R0, R31, R48 ;  /* 0x0000001f001f7224 */ /* 0x000fe200078e0230 */
[----:B------:R-:W-:Y:S01]  /*1c00*/  PRMT R0, RZ, 0x7610, R0 ;  /* 0x00007610ff007816 */ /* 0x000fe20000000000 */
[----:B----4-:R-:W-:-:S04]  /*1c10*/  IMAD.MOV R46, RZ, RZ, -R46 ;  /* 0x000000ffff2e7224 */ /* 0x010fc800078e0a2e */
[----:B------:R-:W-:Y:S01]  /*1c20*/  IMAD R46, R2, R46, R9 ;  /* 0x0000002e022e7224 */ /* 0x000fe200078e0209 */
[----:B-1----:R-:W-:Y:S06]  /*1c30*/  BRA.U UP4, `(.L_x_18) ;  /* 0x0000000104247547 */ /* 0x002fec000b800000 */
[----:B------:R-:W-:Y:S01]  /*1c40*/  ISETP.NE.AND P1, PT, R31, RZ, PT ;  /* 0x000000ff1f00720c */ /* 0x000fe20003f25270 */
[----:B------:R-:W-:Y:S01]  /*1c50*/  IMAD.MOV.U32 R0, RZ, RZ, 0x3 ;  /* 0x00000003ff007424 */ /* 0x000fe200078e00ff */
[C---:B------:R-:W-:Y:S02]  /*1c60*/  LOP3.LUT R2, R46.reuse, 0xfffffffe, RZ, 0xc0, !PT ;  /* 0xfffffffe2e027812 */ /* 0x040fe400078ec0ff */
[----:B------:R-:W-:Y:S02]  /*1c70*/  ISETP.LT.U32.OR P1, PT, R46, 0x2, !P1 ;  /* 0x000000022e00780c */ /* 0x000fe40004f21470 */
[----:B------:R-:W-:Y:S02]  /*1c80*/  SHF.L.U32 R0, R0, R2, RZ ;  /* 0x0000000200007219 */ /* 0x000fe400000006ff */
[----:B------:R-:W-:Y:S02]  /*1c90*/  SEL R4, RZ, 0x1, !P1 ;  /* 0x00000001ff047807 */ /* 0x000fe40004800000 */
[----:B------:R-:W-:-:S05]  /*1ca0*/  SEL R3, RZ, 0x2, !P1 ;  /* 0x00000002ff037807 */ /* 0x000fca0004800000 */
[----:B------:R-:W-:-:S05]  /*1cb0*/  IMAD.IADD R3, R4, 0x1, R3 ;  /* 0x0000000104037824 */ /* 0x000fca00078e0203 */
[----:B------:R-:W-:Y:S02]  /*1cc0*/  PRMT R8, R3, 0x7610, R8 ;  /* 0x0000761003087816 */ /* 0x000fe40000000008 */
.L_x_18:
[----:B------:R-:W-:Y:S05]  /*1cd0*/  @!P0 BRA `(.L_x_19) ;  /* 0x0000000000b88947 */ /* 0x000fea0003800000 */
[----:B------:R-:W1:Y:S01]  /*1ce0*/  LDC.64 R4, c[0x0][0xb18] ;  /* 0x0002c600ff047b82 */ /* 0x000e620000000a00 */
[----:B------:R-:W-:-:S07]  /*1cf0*/  ISETP.NE.AND P0, PT, R11, 0x1, PT ;  /* 0x000000010b00780c */ /* 0x000fce0003f05270 */
[----:B------:R-:W2:Y:S08]  /*1d00*/  LDC R47, c[0x0][0xb0c] ;  /* 0x0002c300ff2f7b82 */ /* 0x000eb00000000800 */
[----:B------:R-:W3:Y:S08]  /*1d10*/  LDC R14, c[0x0][0x370] ;  /* 0x0000dc00ff0e7b82 */ /* 0x000ef00000000800 */
[----:B------:R-:W4:Y:S01]  /*1d20*/  LDC R13, c[0x0][0x374] ;  /* 0x0000dd00ff0d7b82 */ /* 0x000f220000000800 */
[----:B-1----:R-:W-:-:S07]  /*1d30*/  ISETP.NE.AND P1, PT, R4, 0x1, PT ;  /* 0x000000010400780c */ /* 0x002fce0003f25270 */
[----:B------:R-:W3:Y:S01]  /*1d40*/  LDC.64 R6, c[0x0][0xb10] ;  /* 0x0002c400ff067b82 */ /* 0x000ee20000000a00 */
[----:B--2---:R-:W-:-:S07]  /*1d50*/  ISETP.NE.AND P2, PT, R47, 0x1, PT ;  /* 0x000000012f00780c */ /* 0x004fce0003f45270 */
[----:B------:R-:W1:Y:S08]  /*1d60*/  LDC R12, c[0x0][0xb20] ;  /* 0x0002c800ff0c7b82 */ /* 0x000e700000000800 */
[----:B------:R-:W2:Y:S01]  /*1d70*/  LDC.64 R2, c[0x0][0xb28] ;  /* 0x0002ca00ff027b82 */ /* 0x000ea20000000a00 */
[----:B----4-:R-:W-:-:S04]  /*1d80*/  IMAD.HI.U32 R15, R13, R5, RZ ;  /* 0x000000050d0f7227 */ /* 0x010fc800078e00ff */
[----:B------:R-:W-:-:S04]  /*1d90*/  IMAD.HI.U32 R5, R48, R5, RZ ;  /* 0x0000000530057227 */ /* 0x000fc800078e00ff */
[----:B---3--:R-:W-:-:S05]  /*1da0*/  IMAD.HI.U32 R16, R14, R6, RZ ;  /* 0x000000060e107227 */ /* 0x008fca00078e00ff */
[-C--:B------:R-:W-:Y:S01]  /*1db0*/  @P2 SHF.R.U32.HI R14, RZ, R7.reuse, R16 ;  /* 0x00000007ff0e2219 */ /* 0x080fe20000011610 */
[----:B------:R-:W-:Y:S01]  /*1dc0*/  IMAD.HI.U32 R16, R9, R6, RZ ;  /* 0x0000000609107227 */ /* 0x000fe200078e00ff */
[-C--:B-1----:R-:W-:Y:S02]  /*1dd0*/  @P1 SHF.R.U32.HI R13, RZ, R12.reuse, R15 ;  /* 0x0000000cff0d1219 */ /* 0x082fe4000001160f */
[----:B------:R-:W-:Y:S02]  /*1de0*/  SHF.R.U32.HI R5, RZ, R12, R5 ;  /* 0x0000000cff057219 */ /* 0x000fe40000011605 */
[----:B------:R-:W-:Y:S02]  /*1df0*/  SHF.R.U32.HI R16, RZ, R7, R16 ;  /* 0x00000007ff107219 */ /* 0x000fe40000011610 */
[----:B------:R-:W-:Y:S01]  /*1e00*/  SEL R5, R48, R5, !P1 ;  /* 0x0000000530057207 */ /* 0x000fe20004800000 */
[----:B--2---:R-:W-:Y:S01]  /*1e10*/  IMAD.HI.U32 R15, R13, R2, RZ ;  /* 0x000000020d0f7227 */ /* 0x004fe200078e00ff */
[----:B------:R-:W-:-:S03]  /*1e20*/  SEL R16, R9, R16, !P2 ;  /* 0x0000001009107207 */ /* 0x000fc60005000000 */
[----:B------:R-:W-:Y:S01]  /*1e30*/  IMAD.HI.U32 R6, R14, R2, RZ ;  /* 0x000000020e067227 */ /* 0x000fe200078e00ff */
[----:B------:R-:W-:-:S04]  /*1e40*/  @P0 SHF.R.U32.HI R13, RZ, R3, R15 ;  /* 0x00000003ff0d0219 */ /* 0x000fc8000001160f */
[----:B------:R-:W-:Y:S01]  /*1e50*/  @P0 SHF.R.U32.HI R14, RZ, R3, R6 ;  /* 0x00000003ff0e0219 */ /* 0x000fe20000011606 */
[----:B------:R-:W-:-:S04]  /*1e60*/  IMAD R13, R13, R11, RZ ;  /* 0x0000000b0d0d7224 */ /* 0x000fc800078e02ff */
[----:B------:R-:W-:Y:S01]  /*1e70*/  IMAD R6, R14, R11, RZ ;  /* 0x0000000b0e067224 */ /* 0x000fe200078e02ff */
[----:B------:R-:W-:-:S04]  /*1e80*/  ISETP.GE.AND P1, PT, R5, R13, PT ;  /* 0x0000000d0500720c */ /* 0x000fc80003f26270 */
[----:B------:R-:W-:Y:S01]  /*1e90*/  ISETP.GE.OR P1, PT, R16, R6, P1 ;  /* 0x000000061000720c */ /* 0x000fe20000f26670 */
[----:B------:R-:W-:-:S05]  /*1ea0*/  IMAD.HI.U32 R6, R5, R2, RZ ;  /* 0x0000000205067227 */ /* 0x000fca00078e00ff */
[----:B------:R-:W-:-:S04]  /*1eb0*/  SHF.R.U32.HI R6, RZ, R3, R6 ;  /* 0x00000003ff067219 */ /* 0x000fc80000011606 */
[----:B------:R-:W-:-:S03]  /*1ec0*/  SEL R6, R5, R6, !P0 ;  /* 0x0000000605067207 */ /* 0x000fc60004000000 */
[----:B------:R-:W-:Y:S01]  /*1ed0*/  @!P1 IMAD.HI.U32 R7, R16, R2, RZ ;  /* 0x0000000210079227 */ /* 0x000fe200078e00ff */
[----:B------:R-:W-:-:S04]  /*1ee0*/  IADD3 R2, PT, PT, -R6, RZ, RZ ;  /* 0x000000ff06027210 */ /* 0x000fc80007ffe1ff */
[----:B------:R-:W-:Y:S01]  /*1ef0*/  @!P1 SHF.R.U32.HI R3, RZ, R3, R7 ;  /* 0x00000003ff039219 */ /* 0x000fe20000011607 */
[----:B------:R-:W-:Y:S01]  /*1f00*/  IMAD R2, R11, R2, R5 ;  /* 0x000000020b027224 */ /* 0x000fe200078e0205 */
[----:B------:R-:W-:Y:S02]  /*1f10*/  IADD3 R7, PT, PT, -R5, RZ, RZ ;  /* 0x000000ff05077210 */ /* 0x000fe40007ffe1ff */
[----:B------:R-:W-:-:S03]  /*1f20*/  @!P1 SEL R3, R16, R3, !P0 ;  /* 0x0000000310039207 */ /* 0x000fc60004000000 */
[----:B------:R-:W-:Y:S02]  /*1f30*/  IMAD R7, R4, R7, R48 ;  /* 0x0000000704077224 */ /* 0x000fe400078e0230 */
[--C-:B------:R-:W-:Y:S02]  /*1f40*/  @!P1 IMAD.IADD R6, R6, 0x1, -R3.reuse ;  /* 0x0000000106069824 */ /* 0x100fe400078e0a03 */
[----:B------:R-:W-:Y:S01]  /*1f50*/  @!P1 IMAD R3, R2, R14, R3 ;  /* 0x0000000e02039224 */ /* 0x000fe200078e0203 */
[----:B------:R-:W-:Y:S01]  /*1f60*/  IADD3 R2, PT, PT, -R16, RZ, RZ ;  /* 0x000000ff10027210 */ /* 0x000fe20007ffe1ff */
[----:B------:R-:W-:Y:S02]  /*1f70*/  @!P1 IMAD R5, R6, R11, R16 ;  /* 0x0000000b06059224 */ /* 0x000fe400078e0210 */
[----:B------:R-:W-:Y:S02]  /*1f80*/  @!P1 IMAD.MOV.U32 R16, RZ, RZ, R3 ;  /* 0x000000ffff109224 */ /* 0x000fe400078e0003 */
[----:B------:R-:W-:-:S02]  /*1f90*/  IMAD R2, R47, R2, R9 ;  /* 0x000000022f027224 */ /* 0x000fc400078e0209 */
[----:B------:R-:W-:Y:S02]  /*1fa0*/  IMAD R48, R5, R4, R7 ;  /* 0x0000000405307224 */ /* 0x000fe400078e0207 */
[----:B------:R-:W-:Y:S02]  /*1fb0*/  IMAD R47, R16, R47, R2 ;  /* 0x0000002f102f7224 */ /* 0x000fe400078e0202 */
.L_x_19:
[----:B------:R-:W-:Y:S05]  /*1fc0*/  BRA.U UP3, `(.L_x_20) ;  /* 0x0000000103407547 */ /* 0x000fea000b800000 */
[----:B------:R-:W1:Y:S08]  /*1fd0*/  LDC.64 R4, c[0x0][0xb10] ;  /* 0x0002c400ff047b82 */ /* 0x000e700000000a00 */
[----:B------:R-:W2:Y:S08]  /*1fe0*/  LDC.64 R2, c[0x0][0xb18] ;  /* 0x0002c600ff027b82 */ /* 0x000eb00000000a00 */
[----:B------:R-:W3:Y:S08]  /*1ff0*/  LDC R6, c[0x0][0xb20] ;  /* 0x0002c800ff067b82 */ /* 0x000ef00000000800 */
[----:B------:R-:W4:Y:S01]  /*2000*/  LDC R7, c[0x0][0xb0c] ;  /* 0x0002c300ff077b82 */ /* 0x000f220000000800 */
[----:B-1----:R-:W-:-:S05]  /*2010*/  IMAD.HI.U32 R4, R47, R4, RZ ;  /* 0x000000042f047227 */ /* 0x002fca00078e00ff */
[----:B------:R-:W-:Y:S01]  /*2020*/  SHF.R.U32.HI R4, RZ, R5, R4 ;  /* 0x00000005ff047219 */ /* 0x000fe20000011604 */
[----:B--2---:R-:W-:Y:S01]  /*2030*/  IMAD.HI.U32 R3, R48, R3, RZ ;  /* 0x0000000330037227 */ /* 0x004fe200078e00ff */
[----:B------:R-:W-:-:S04]  /*2040*/  ISETP.NE.AND P0, PT, R2, 0x1, PT ;  /* 0x000000010200780c */ /* 0x000fc80003f05270 */
[----:B---3--:R-:W-:-:S04]  /*2050*/  SHF.R.U32.HI R3, RZ, R6, R3 ;  /* 0x00000006ff037219 */ /* 0x008fc80000011603 */
[----:B------:R-:W-:Y:S02]  /*2060*/  SEL R3, R48, R3, !P0 ;  /* 0x0000000330037207 */ /* 0x000fe40004000000 */
[----:B----4-:R-:W-:-:S04]  /*2070*/  ISETP.NE.AND P1, PT, R7, 0x1, PT ;  /* 0x000000010700780c */ /* 0x010fc80003f25270 */
[----:B------:R-:W-:-:S05]  /*2080*/  SEL R5, R47, R4, !P1 ;  /* 0x000000042f057207 */ /* 0x000fca0004800000 */
[----:B------:R-:W-:Y:S02]  /*2090*/  IMAD.IADD R4, R3, 0x1, -R5 ;  /* 0x0000000103047824 */ /* 0x000fe400078e0a05 */
[----:B------:R-:W-:Y:S02]  /*20a0*/  IMAD.IADD R3, R5, 0x1, -R3 ;  /* 0x0000000105037824 */ /* 0x000fe400078e0a03 */
[----:B------:R-:W-:Y:S02]  /*20b0*/  IMAD R47, R4, R7, R47 ;  /* 0x00000007042f7224 */ /* 0x000fe400078e022f */
[----:B------:R-:W-:Y:S02]  /*20c0*/  IMAD R48, R3, R2, R48 ;  /* 0x0000000203307224 */ /* 0x000fe400078e0230 */
.L_x_20:
[----:B------:R-:W-:Y:S05]  /*20d0*/  BRA.U !UP1, `(.L_x_21) ;  /* 0x00000001090c7547 */ /* 0x000fea000b800000 */
[----:B------:R-:W-:Y:S01]  /*20e0*/  UCGABAR_WAIT ;  /* 0x0000000000007dc7 */ /* 0x000fe20008000000 */
[----:B------:R-:W-:Y:S01]  /*20f0*/  CCTL.IVALL ;  /* 0x00000000ff00798f */ /* 0x000fe20002000000 */
[----:B------:R-:W-:Y:S05]  /*2100*/  BRA `(.L_x_22) ;  /* 0x0000000000047947 */ /* 0x000fea0003800000 */
.L_x_21:
[----:B------:R-:W-:Y:S06]  /*2110*/  BAR.SYNC.DEFER_BLOCKING 0x0 ;  /* 0x0000000000007b1d */ /* 0x000fec0000010000 */
.L_x_22:
[----:B------:R-:W-:Y:S05]  /*2120*/  BRA.U UP2, `(.L_x_23) ;  /* 0x0000001102847547 */ /* 0x000fea000b800000 */
[----:B------:R-:W1:Y:S01]  /*2130*/  LDCU UR15, c[0x0][0x38c] ;  /* 0x00007180ff0f77ac */ /* 0x000e620008000800 */
[----:B------:R-:W2:Y:S01]  /*2140*/  LDC R8, c[0x0][0x370] ;  /* 0x0000dc00ff087b82 */ /* 0x000ea20000000800 */
[C---:B------:R-:W-:Y:S01]  /*2150*/  IMAD.SHL.U32 R17, R9.reuse, 0x8, RZ ;  /* 0x0000000809117824 */ /* 0x040fe200078e00ff */
[----:B------:R-:W-:Y:S01]  /*2160*/  PLOP3.LUT P1, PT, PT, PT, UP5, 0x80, 0x8 ;  /* 0x000000000008781c */ /* 0x000fe20003f2f058 */
[----:B------:R-:W-:Y:S01]  /*2170*/  UISETP.NE.AND UP1, UPT, UR10, URZ, UPT ;  /* 0x000000ff0a00728c */ /* 0x000fe2000bf25270 */
[----:B------:R-:W-:Y:S01]  /*2180*/  ISETP.NE.AND P4, PT, R10, RZ, P5 ;  /* 0x000000ff0a00720c */ /* 0x000fe20002f85270 */
[----:B------:R-:W-:Y:S01]  /*2190*/  IMAD.SHL.U32 R16, R9, 0x40, RZ ;  /* 0x0000004009107824 */ /* 0x000fe200078e00ff */
[----:B------:R-:W-:Y:S01]  /*21a0*/  PLOP3.LUT P1, PT, P1, PT, PT, 0x8, 0x80 ;  /* 0x000000000080781c */ /* 0x000fe20000f2e170 */
[----:B------:R-:W-:Y:S01]  /*21b0*/  IMAD.MOV.U32 R15, RZ, RZ, 0x1 ;  /* 0x00000001ff0f7424 */ /* 0x000fe200078e00ff */
[----:B------:R-:W3:Y:S01]  /*21c0*/  LDC R0, c[0x0][0x374] ;  /* 0x0000dd00ff007b82 */ /* 0x000ee20000000800 */
[----:B------:R-:W-:Y:S01]  /*21d0*/  IMAD.MOV.U32 R14, RZ, RZ, RZ ;  /* 0x000000ffff0e7224 */ /* 0x000fe200078e00ff */
[----:B------:R-:W-:Y:S01]  /*21e0*/  CS2R R12, SRZ ;  /* 0x00000000000c7805 */ /* 0x000fe2000001ff00 */
[----:B------:R-:W-:Y:S01]  /*21f0*/  IMAD.MOV.U32 R11, RZ, RZ, 0x1 ;  /* 0x00000001ff0b7424 */ /* 0x000fe200078e00ff */
[----:B------:R-:W-:Y:S01]  /*2200*/  LOP3.LUT R17, R17, 0x8, RZ, 0xc0, !PT ;  /* 0x0000000811117812 */ /* 0x000fe200078ec0ff */
[----:B------:R-:W4:Y:S01]  /*2210*/  LDCU.64 UR24, c[0x0][0x348] ;  /* 0x00006900ff1877ac */ /* 0x000f220008000a00 */
[----:B-1----:R-:W-:-:S02]  /*2220*/  UIADD3 UR4, UPT, UPT, UR15, 0xf, URZ ;  /* 0x0000000f0f047890 */ /* 0x002fc4000fffe0ff */
[----:B------:R-:W-:Y:S02]  /*2230*/  USEL UR7, UR7, 0x2, UP1 ;  /* 0x0000000207077887 */ /* 0x000fe40008800000 */
[----:B------:R-:W-:Y:S01]  /*2240*/  USHF.R.S32.HI UR22, URZ, 0x1f, UR4 ;  /* 0x0000001fff167899 */ /* 0x000fe20008011404 */
[----:B------:R-:W-:-:S03]  /*2250*/  UMOV UR13, URZ ;  /* 0x000000ff000d7c82 */ /* 0x000fc60008000000 */
[----:B------:R-:W-:Y:S02]  /*2260*/  ULEA.HI UR22, UR22, UR4, URZ, 0x4 ;  /* 0x0000000416167291 */ /* 0x000fe4000f8f20ff */
[----:B------:R-:W-:Y:S02]  /*2270*/  UIADD3 UR4, UPT, UPT, UR15, -0x1, URZ ;  /* 0xffffffff0f047890 */ /* 0x000fe4000fffe0ff */
[----:B------:R-:W-:Y:S02]  /*2280*/  USHF.R.S32.HI UR22, URZ, 0x4, UR22 ;  /* 0x00000004ff167899 */ /* 0x000fe40008011416 */
[----:B------:R-:W-:Y:S02]  /*2290*/  UISETP.GE.U32.AND UP2, UPT, UR4, -0x1f, UPT ;  /* 0xffffffe10400788c */ /* 0x000fe4000bf46070 */
[----:B------:R-:W-:Y:S02]  /*22a0*/  UISETP.LT.U32.AND UP0, UPT, UR22, 0x62, UPT ;  /* 0x000000621600788c */ /* 0x000fe4000bf01070 */
[----:B------:R-:W-:-:S02]  /*22b0*/  UIADD3 UR15, UPT, UPT, UR15, 0x1e, URZ ;  /* 0x0000001e0f0f7890 */ /* 0x000fc4000fffe0ff */
[----:B------:R-:W-:-:S04]  /*22c0*/  USEL UR21, UR22, 0x62, UP0 ;  /* 0x0000006216157887 */ /* 0x000fc80008000000 */
[----:B------:R-:W-:Y:S02]  /*22d0*/  UIADD3 UR6, UPT, UPT, UR21, -0x1, URZ ;  /* 0xffffffff15067890 */ /* 0x000fe4000fffe0ff */
[----:B------:R-:W-:Y:S02]  /*22e0*/  @UP2 UIADD3 UR6, UPT, UPT, UR21, URZ, URZ ;  /* 0x000000ff15062290 */ /* 0x000fe4000fffe0ff */
[----:B------:R-:W-:Y:S02]  /*22f0*/  UIADD3 UR14, UPT, UPT, UR22, -UR21, URZ ;  /* 0x80000015160e7290 */ /* 0x000fe4000fffe0ff */
[----:B------:R-:W-:Y:S02]  /*2300*/  UIADD3 UR5, UPT, UPT, UR6, 0x1, URZ ;  /* 0x0000000106057890 */ /* 0x000fe4000fffe0ff */
[----:B--2-4-:R-:W-:-:S12]  /*2310*/  UIADD3 UR6, UPT, UPT, -UR6, URZ, URZ ;  /* 0x000000ff06067290 */ /* 0x014fd8000fffe1ff */
.L_x_43:
[----:B------:R-:W-:Y:S01]  /*2320*/  UISETP.NE.AND UP0, UPT, UR37, URZ, UPT ;  /* 0x000000ff2500728c */ /* 0x000fe2000bf05270 */
[----:B------:R-:W1:Y:S08]  /*2330*/  S2UR UR37, SR_CgaCtaId ;  /* 0x00000000002579c3 */ /* 0x000e700000008800 */
[----:B------:R-:W-:Y:S05]  /*2340*/  BRA.U UP0, `(.L_x_24) ;  /* 0x0000000100347547 */ /* 0x000fea000b800000 */
[----:B------:R-:W2:Y:S01]  /*2350*/  S2R R2, SR_CgaCtaId ;  /* 0x0000000000027919 */ /* 0x000ea20000008800 */
[----:B------:R-:W-:-:S04]  /*2360*/  MOV R3, 0x400 ;  /* 0x0000040000037802 */ /* 0x000fc80000000f00 */
[----:B--2---:R-:W-:Y:S02]  /*2370*/  LEA R2, R2, R3, 0x18 ;  /* 0x0000000302027211 */ /* 0x004fe400078ec0ff */
[----:B------:R-:W-:-:S03]  /*2380*/  SHF.L.U32 R3, R11, 0x1f, RZ ;  /* 0x0000001f0b037819 */ /* 0x000fc600000006ff */
[----:B------:R-:W-:-:S04]  /*2390*/  IMAD R2, R12, 0x8, R2 ;  /* 0x000000080c027824 */ /* 0x000fc800078e0202 */
[----:B------:R-:W2:Y:S02]  /*23a0*/  SYNCS.PHASECHK.TRANS64.TRYWAIT P0, [R2+URZ+0x6c0], R3 ;  /* 0x0006c003020075a7 */ /* 0x000ea400080011ff */
[----:B--2---:R-:W-:Y:S05]  /*23b0*/  @!P0 BRA `(.L_x_25) ;  /* 0x0000004800c08947 */ /* 0x004fea0003800000 */
.L_x_120:
[----:B------:R-:W-:Y:S01]  /*23c0*/  VIADD R12, R12, 0x1 ;  /* 0x000000010c0c7836 */ /* 0x000fe20000000000 */
[----:B------:R2:W-:Y:S04]  /*23d0*/  SYNCS.ARRIVE.TRANS64.A1T0 RZ, [R2+URZ+0x6b0], RZ ;  /* 0x0006b0ff02ff79a7 */ /* 0x0005e800081000ff */
[----:B------:R-:W-:-:S04]  /*23e0*/  ISETP.NE.AND P0, PT, R12, 0x2, PT ;  /* 0x000000020c00780c */ /* 0x000fc80003f05270 */
[----:B------:R-:W-:Y:S02]  /*23f0*/  SEL R12, R12, RZ, P0 ;  /* 0x000000ff0c0c7207 */ /* 0x000fe40000000000 */
[----:B--2---:R-:W-:-:S04]  /*2400*/  SEL R2, RZ, 0x1, P0 ;  /* 0x00000001ff027807 */ /* 0x004fc80000000000 */
[----:B------:R-:W-:-:S07]  /*2410*/  LOP3.LUT R11, R11, R2, RZ, 0x3c, !PT ;  /* 0x000000020b0b7212 */ /* 0x000fce00078e3cff */
.L_x_24:
[----:B------:R-:W-:Y:S01]  /*2420*/  UMOV UR4, 0x400 ;  /* 0x0000040000047882 */ /* 0x000fe20000000000 */
[----:B------:R-:W-:Y:S01]  /*2430*/  SHF.L.U32 R2, R15, 0x1f, RZ ;  /* 0x0000001f0f027819 */ /* 0x000fe200000006ff */
[----:B-1----:R-:W-:Y:S01]  /*2440*/  ULEA UR4, UR37, UR4, 0x18 ;  /* 0x0000000425047291 */ /* 0x002fe2000f8ec0ff */
[----:B------:R-:W-:Y:S01]  /*2450*/  R2UR UR35, R16 ;  /* 0x00000000102372ca */ /* 0x000fe200000e0000 */
[----:B------:R-:W-:Y:S01]  /*2460*/  UISETP.GE.U32.AND UP0, UPT, UR15, 0x1f, UPT ;  /* 0x0000001f0f00788c */ /* 0x000fe2000bf06070 */
[----:B------:R-:W-:Y:S01]  /*2470*/  R2UR UR11, R17 ;  /* 0x00000000110b72ca */ /* 0x000fe200000e0000 */
[----:B------:R-:W-:Y:S01]  /*2480*/  ULEA UR8, UR13, UR4, 0x3 ;  /* 0x000000040d087291 */ /* 0x000fe2000f8e18ff */
[----:B------:R-:W-:-:S08]  /*2490*/  UMOV UR23, URZ ;  /* 0x000000ff00177c82 */ /* 0x000fd00008000000 */
[----:B------:R1:W2:Y:S01]  /*24a0*/  SYNCS.PHASECHK.TRANS64.TRYWAIT P0, [UR8+0x310], R2 ;  /* 0x00031002ff0075a7 */ /* 0x0002a20008001108 */
[----:B------:R-:W-:-:S13]  /*24b0*/  R2UR UR8, R48 ;  /* 0x00000000300872ca */ /* 0x000fda00000e0000 */
[----:B------:R-:W-:Y:S01]  /*24c0*/  ULEA UR11, UR8, UR11, 0x4 ;  /* 0x0000000b080b7291 */ /* 0x000fe2000f8e20ff */
[----:B-1----:R-:W-:-:S05]  /*24d0*/  LEA.HI R2, R47, R47, RZ, 0x1 ;  /* 0x0000002f2f027211 */ /* 0x002fca00078f08ff */
[----:B------:R-:W-:-:S05]  /*24e0*/  IMAD.SHL.U32 R2, R2, 0x40, RZ ;  /* 0x0000004002027824 */ /* 0x000fca00078e00ff */
[----:B------:R-:W-:-:S04]  /*24f0*/  LOP3.LUT R2, R2, 0xffffff80, RZ, 0xc0, !PT ;  /* 0xffffff8002027812 */ /* 0x000fc800078ec0ff */
[----:B------:R-:W-:-:S13]  /*2500*/  R2UR UR9, R2 ;  /* 0x00000000020972ca */ /* 0x000fda00000e0000 */
[----:B------:R-:W-:Y:S01]  /*2510*/  ULOP3.LUT UR35, UR9, 0x40, UR35, 0xf8, !UPT ;  /* 0x0000004009237892 */ /* 0x000fe2000f8ef823 */
[----:B------:R-:W-:Y:S11]  /*2520*/  BRA.U !UP0, `(.L_x_26) ;  /* 0x0000000108c07547 */ /* 0x000ff6000b800000 */
[----:B------:R-:W-:Y:S01]  /*2530*/  UMOV UR16, UR6 ;  /* 0x0000000600107c82 */ /* 0x000fe20008000000 */
[----:B------:R-:W-:Y:S01]  /*2540*/  UMOV UR17, UR13 ;  /* 0x0000000d00117c82 */ /* 0x000fe20008000000 */
[----:B------:R-:W-:-:S05]  /*2550*/  UMOV UR34, URZ ;  /* 0x000000ff00227c82 */ /* 0x000fca0008000000 */
.L_x_32:
[----:B------:R-:W-:Y:S01]  /*2560*/  ULEA UR33, UR17, UR4, 0x3 ;  /* 0x0000000411217291 */ /* 0x000fe2000f8e18ff */
[----:B------:R-:W-:Y:S01]  /*2570*/  @P5 MOV R3, 0x1200 ;  /* 0x0000120000035802 */ /* 0x000fe20000000f00 */
[----:B-12-4-:R-:W-:Y:S10]  /*2580*/  @P0 BRA `(.L_x_27) ;  /* 0x00000000000c0947 */ /* 0x016ff40003800000 */
[----:B------:R-:W-:-:S04]  /*2590*/  SHF.L.U32 R4, R15, 0x1f, RZ ;  /* 0x0000001f0f047819 */ /* 0x000fc800000006ff */
[----:B------:R-:W1:Y:S02]  /*25a0*/  SYNCS.PHASECHK.TRANS64.TRYWAIT P0, [UR33+0x310], R4 ;  /* 0x00031004ff0075a7 */ /* 0x000e640008001121 */
[----:B-1----:R-:W-:Y:S05]  /*25b0*/  @!P0 BRA `(.L_x_28) ;  /* 0x0000004800548947 */ /* 0x002fea0003800000 */
.L_x_27:
[----:B------:R2:W-:Y:S01]  /*25c0*/  @P5 SYNCS.ARRIVE.TRANS64 RZ, [UR33], R3 ;  /* 0x00000003ffff59a7 */ /* 0x0005e20008000021 */
[----:B------:R-:W-:Y:S02]  /*25d0*/  ULOP3.LUT UR8, UR7, 0x2, URZ, 0xfc, !UPT ;  /* 0x0000000207087892 */ /* 0x000fe4000f8efcff */
[----:B------:R-:W-:Y:S02]  /*25e0*/  UIADD3 UR16, UPT, UPT, UR16, 0x1, URZ ;  /* 0x0000000110107890 */ /* 0x000fe4000fffe0ff */
[----:B------:R-:W-:Y:S02]  /*25f0*/  UISETP.NE.AND UP0, UPT, UR8, 0x2, UPT ;  /* 0x000000020800788c */ /* 0x000fe4000bf05270 */
[----:B------:R-:W-:-:S07]  /*2600*/  UISETP.NE.AND UP2, UPT, UR16, 0x1, UPT ;  /* 0x000000011000788c */ /* 0x000fce000bf45270 */
[----:B------:R-:W-:Y:S05]  /*2610*/  BRA.U UP0, `(.L_x_29) ;  /* 0x0000000100047547 */ /* 0x000fea000b800000 */
[----:B------:R-:W-:Y:S05]  /*2620*/  BPT.TRAP 0x1 ;  /* 0x000000040000795c */ /* 0x000fea0000300000 */
.L_x_29:
[----:B------:R-:W-:Y:S04]  /*2630*/  BSSY.RECONVERGENT B0, `(.L_x_30) ;  /* 0x0000003000007945 */ /* 0x000fe80003800200 */
[----:B------:R-:W-:Y:S05]  /*2640*/  @!P4 BRA `(.L_x_31) ;  /* 0x000000000004c947 */ /* 0x000fea0003800000 */
[----:B------:R-:W-:Y:S05]  /*2650*/  BPT.TRAP 0x1 ;  /* 0x000000040000795c */ /* 0x000fea0000300000 */
.L_x_31:
[----:B------:R-:W-:Y:S05]  /*2660*/  BSYNC.RECONVERGENT B0 ;  /* 0x0000000000007941 */ /* 0x000fea0003800200 */
.L_x_30:
[----:B------:R-:W-:Y:S02]  /*2670*/  UIADD3 UR13, UPT, UPT, UR17, 0x1, URZ ;  /* 0x00000001110d7890 */ /* 0x000fe4000fffe0ff */
[----:B------:R-:W-:Y:S02]  /*2680*/  ULEA UR32, UR17, UR4, 0xb ;  /* 0x0000000411207291 */ /* 0x000fe4000f8e58ff */
[----:B------:R-:W-:Y:S02]  /*2690*/  UISETP.NE.AND UP0, UPT, UR13, 0x62, UPT ;  /* 0x000000620d00788c */ /* 0x000fe4000bf05270 */
[----:B------:R-:W-:Y:S02]  /*26a0*/  UIADD3 UR28, UP1, UPT, UR24, 0x80, URZ ;  /* 0x00000080181c7890 */ /* 0x000fe4000ff3e0ff */
[----:B------:R-:W-:Y:S02]  /*26b0*/  USEL UR9, URZ, 0x1, UP0 ;  /* 0x00000001ff097887 */ /* 0x000fe40008000000 */
[----:B------:R-:W-:-:S02]  /*26c0*/  USEL UR13, UR13, URZ, UP0 ;  /* 0x000000ff0d0d7287 */ /* 0x000fc40008000000 */
[----:B------:R-:W-:Y:S02]  /*26d0*/  UIADD3 UR26, UP0, UPT, UR24, 0x180, URZ ;  /* 0x00000180181a7890 */ /* 0x000fe4000ff1e0ff */
[----:B------:R-:W-:Y:S01]  /*26e0*/  ULEA UR8, UR13, UR4, 0x3 ;  /* 0x000000040d087291 */ /* 0x000fe2000f8e18ff */
[----:B------:R-:W-:Y:S01]  /*26f0*/  LOP3.LUT R15, R15, UR9, RZ, 0x3c, !PT ;  /* 0x000000090f0f7c12 */ /* 0x000fe2000f8e3cff */
[----:B------:R-:W-:Y:S02]  /*2700*/  ULOP3.LUT UR33, UR33, 0xfefffff8, URZ, 0xc0, !UPT ;  /* 0xfefffff821217892 */ /* 0x000fe4000f8ec0ff */
[----:B------:R-:W-:Y:S01]  /*2710*/  UIADD3.X UR29, UPT, UPT, URZ, UR25, URZ, UP1, !UPT ;  /* 0x00000019ff1d7290 */ /* 0x000fe20008ffe4ff */
[----:B-1----:R-:W-:Y:S01]  /*2720*/  SHF.L.U32 R2, R15, 0x1f, RZ ;  /* 0x0000001f0f027819 */ /* 0x002fe200000006ff */
[----:B------:R-:W-:Y:S02]  /*2730*/  UIADD3 UR32, UPT, UPT, UR32, 0x1900, URZ ;  /* 0x0000190020207890 */ /* 0x000fe4000fffe0ff */
[----:B------:R-:W-:Y:S01]  /*2740*/  UIADD3.X UR27, UPT, UPT, URZ, UR25, URZ, UP0, !UPT ;  /* 0x00000019ff1b7290 */ /* 0x000fe200087fe4ff */
[----:B------:R1:W4:Y:S01]  /*2750*/  SYNCS.PHASECHK.TRANS64.TRYWAIT P0, [UR8+0x310], R2 ;  /* 0x00031002ff0075a7 */ /* 0x0003220008001108 */
[----:B------:R-:W-:Y:S01]  /*2760*/  ULEA UR8, UR17, UR4, 0x8 ;  /* 0x0000000411087291 */ /* 0x000fe2000f8e40ff */
[----:B------:R-:W-:Y:S01]  /*2770*/  UMOV UR18, 0x0 ;  /* 0x0000000000127882 */ /* 0x000fe20000000000 */
[----:B------:R-:W-:-:S02]  /*2780*/  UMOV UR19, 0x10000000 ;  /* 0x1000000000137882 */ /* 0x000fc40000000000 */
[----:B------:R-:W-:Y:S01]  /*2790*/  UIADD3 UR8, UPT, UPT, UR8, 0x32900, URZ ;  /* 0x0003290008087890 */ /* 0x000fe2000fffe0ff */
[----:B------:R2:W-:Y:S01]  /*27a0*/  UTMALDG.3D.2CTA [UR32], [UR28], desc[UR18] ;  /* 0x000012201c0075b4 */ /* 0x0005e20008211000 */
[----:B------:R-:W-:Y:S01]  /*27b0*/  UMOV UR10, UR34 ;  /* 0x00000022000a7c82 */ /* 0x000fe20008000000 */
[----:B------:R-:W-:Y:S01]  /*27c0*/  UMOV UR12, UR36 ;  /* 0x00000024000c7c82 */ /* 0x000fe20008000000 */
[----:B------:R-:W-:Y:S01]  /*27d0*/  UMOV UR9, UR33 ;  /* 0x0000002100097c82 */ /* 0x000fe20008000000 */
[----:B------:R-:W-:Y:S01]  /*27e0*/  UMOV UR23, UR5 ;  /* 0x0000000500177c82 */ /* 0x000fe20008000000 */
[----:B------:R-:W-:-:S03]  /*27f0*/  UMOV UR17, UR13 ;  /* 0x0000000d00117c82 */ /* 0x000fc60008000000 */
[----:B------:R1:W-:Y:S01]  /*2800*/  UTMALDG.3D.2CTA [UR8], [UR26], desc[UR18] ;  /* 0x000012081a0075b4 */ /* 0x0003e20008211000 */
[----:B--2---:R-:W-:Y:S01]  /*2810*/  UIADD3 UR34, UPT, UPT, UR34, 0x10, URZ ;  /* 0x0000001022227890 */ /* 0x004fe2000fffe0ff */
[----:B------:R-:W-:Y:S11]  /*2820*/  BRA.U UP2, `(.L_x_32) ;  /* 0xfffffffd024c7547 */ /* 0x000ff6000b83ffff */
.L_x_26:
[----:B-1----:R-:W-:Y:S01]  /*2830*/  ULEA UR8, UR13, UR4, 0x3 ;  /* 0x000000040d087291 */ /* 0x002fe2000f8e18ff */
[----:B------:R-:W-:Y:S01]  /*2840*/  SHF.L.U32 R2, R15, 0x1f, RZ ;  /* 0x0000001f0f027819 */ /* 0x000fe200000006ff */
[----:B------:R-:W-:Y:S01]  /*2850*/  @!P1 SYNCS.ARRIVE.TRANS64.A1T0 RZ, [UR4+0x648], RZ ;  /* 0x000648ffffff99a7 */ /* 0x000fe20008100004 */
[----:B------:R-:W-:-:S06]  /*2860*/  UISETP.GT.AND UP0, UPT, UR22, UR21, UPT ;  /* 0x000000151600728c */ /* 0x000fcc000bf04270 */
[----:B--2-4-:R1:W2:Y:S03]  /*2870*/  SYNCS.PHASECHK.TRANS64.TRYWAIT P0, [UR8+0x310], R2 ;  /* 0x00031002ff0075a7 */ /* 0x0142a60008001108 */
[----:B------:R-:W-:Y:S05]  /*2880*/  BRA.U !UP0, `(.L_x_33) ;  /* 0x0000000108c07547 */ /* 0x000fea000b800000 */
[----:B------:R-:W-:Y:S01]  /*2890*/  UIADD3 UR26, UPT, UPT, UR14, UR23, URZ ;  /* 0x000000170e1a7290 */ /* 0x000fe2000fffe0ff */
[----:B------:R-:W-:-:S11]  /*28a0*/  UMOV UR27, UR13 ;  /* 0x0000000d001b7c82 */ /* 0x000fd60008000000 */
.L_x_39:
[----:B------:R-:W-:Y:S01]  /*28b0*/  ULEA UR17, UR27, UR4, 0x3 ;  /* 0x000000041b117291 */ /* 0x000fe2000f8e18ff */
[----:B--2---:R-:W-:Y:S01]  /*28c0*/  @P5 MOV R3, 0x1200 ;  /* 0x0000120000035802 */ /* 0x004fe20000000f00 */
[----:B-12---:R-:W-:Y:S10]  /*28d0*/  @P0 BRA `(.L_x_34) ;  /* 0x00000000000c0947 */ /* 0x006ff40003800000 */
[----:B------:R-:W-:-:S04]  /*28e0*/  SHF.L.U32 R4, R15, 0x1f, RZ ;  /* 0x0000001f0f047819 */ /* 0x000fc800000006ff */
[----:B------:R-:W2:Y:S02]  /*28f0*/  SYNCS.PHASECHK.TRANS64.TRYWAIT P0, [UR17+0x310], R4 ;  /* 0x00031004ff0075a7 */ /* 0x000ea40008001111 */
[----:B--2---:R-:W-:Y:S05]  /*2900*/  @!P0 BRA `(.L_x_35) ;  /* 0x0000004400988947 */ /* 0x004fea0003800000 */
.L_x_34:
[----:B------:R2:W-:Y:S01]  /*2910*/  @P5 SYNCS.ARRIVE.TRANS64 RZ, [UR17], R3 ;  /* 0x00000003ffff59a7 */ /* 0x0005e20008000011 */
[----:B------:R-:W-:-:S04]  /*2920*/  ULOP3.LUT UR8, UR7, 0x2, URZ, 0xfc, !UPT ;  /* 0x0000000207087892 */ /* 0x000fc8000f8efcff */
[----:B------:R-:W-:-:S09]  /*2930*/  UISETP.NE.AND UP0, UPT, UR8, 0x2, UPT ;  /* 0x000000020800788c */ /* 0x000fd2000bf05270 */
[----:B------:R-:W-:Y:S05]  /*2940*/  BRA.U UP0, `(.L_x_36) ;  /* 0x0000000100047547 */ /* 0x000fea000b800000 */
[----:B------:R-:W-:Y:S05]  /*2950*/  BPT.TRAP 0x1 ;  /* 0x000000040000795c */ /* 0x000fea0000300000 */
.L_x_36:
[----:B------:R-:W-:Y:S04]  /*2960*/  BSSY.RECONVERGENT B0, `(.L_x_37) ;  /* 0x0000003000007945 */ /* 0x000fe80003800200 */
[----:B------:R-:W-:Y:S05]  /*2970*/  @!P4 BRA `(.L_x_38) ;  /* 0x000000000004c947 */ /* 0x000fea0003800000 */
[----:B------:R-:W-:Y:S05]  /*2980*/  BPT.TRAP 0x1 ;  /* 0x000000040000795c */ /* 0x000fea0000300000 */
.L_x_38:
[----:B------:R-:W-:Y:S05]  /*2990*/  BSYNC.RECONVERGENT B0 ;  /* 0x0000000000007941 */ /* 0x000fea0003800200 */
.L_x_37:
        /* <DEDUP_REMOVED lines=9> */
[----:B------:R-:W-:Y:S02]  /*2a30*/  USHF.L.U32 UR18, UR23, 0x4, URZ ;  /* 0x0000000417127899 */ /* 0x000fe400080006ff */
[----:B------:R-:W-:Y:S01]  /*2a40*/  ULOP3.LUT UR17, UR17, 0xfefffff8, URZ, 0xc0, !UPT ;  /* 0xfefffff811117892 */ /* 0x000fe2000f8ec0ff */
[----:B-1----:R-:W-:Y:S01]  /*2a50*/  SHF.L.U32 R2, R15, 0x1f, RZ ;  /* 0x0000001f0f027819 */ /* 0x002fe200000006ff */
[----:B------:R-:W-:Y:S02]  /*2a60*/  UIADD3 UR16, UPT, UPT, UR16, 0x1900, URZ ;  /* 0x0000190010107890 */ /* 0x000fe4000fffe0ff */
[----:B------:R-:W-:Y:S01]  /*2a70*/  UIADD3.X UR33, UPT, UPT, URZ, UR25, URZ, UP1, !UPT ;  /* 0x00000019ff217290 */ /* 0x000fe20008ffe4ff */
[----:B------:R4:W1:Y:S01]  /*2a80*/  SYNCS.PHASECHK.TRANS64.TRYWAIT P0, [UR8+0x310], R2 ;  /* 0x00031002ff0075a7 */ /* 0x0008620008001108 */
[----:B------:R-:W-:-:S02]  /*2a90*/  ULEA UR8, UR27, UR4, 0x8 ;  /* 0x000000041b087291 */ /* 0x000fc4000f8e40ff */
[----:B------:R-:W-:Y:S02]  /*2aa0*/  UIADD3.X UR31, UPT, UPT, URZ, UR25, URZ, UP0, !UPT ;  /* 0x00000019ff1f7290 */ /* 0x000fe400087fe4ff */
[----:B------:R-:W-:Y:S01]  /*2ab0*/  UIADD3 UR8, UPT, UPT, UR8, 0x32900, URZ ;  /* 0x0003290008087890 */ /* 0x000fe2000fffe0ff */
[----:B------:R-:W-:Y:S01]  /*2ac0*/  UMOV UR28, 0x0 ;  /* 0x00000000001c7882 */ /* 0x000fe20000000000 */
[----:B------:R-:W-:Y:S01]  /*2ad0*/  UMOV UR29, 0x10000000 ;  /* 0x10000000001d7882 */ /* 0x000fe20000000000 */
[----:B------:R-:W-:Y:S01]  /*2ae0*/  UMOV UR19, UR35 ;  /* 0x0000002300137c82 */ /* 0x000fe20008000000 */
[----:B------:R-:W-:Y:S01]  /*2af0*/  UMOV UR20, UR36 ;  /* 0x0000002400147c82 */ /* 0x000fe20008000000 */
[----:B------:R-:W-:Y:S01]  /*2b00*/  UMOV UR12, UR36 ;  /* 0x00000024000c7c82 */ /* 0x000fe20008000000 */
[----:B------:R-:W-:Y:S01]  /*2b10*/  UMOV UR9, UR17 ;  /* 0x0000001100097c82 */ /* 0x000fe20008000000 */
[----:B------:R-:W-:Y:S01]  /*2b20*/  UMOV UR10, UR18 ;  /* 0x00000012000a7c82 */ /* 0x000fe20008000000 */
[----:B------:R4:W-:Y:S01]  /*2b30*/  UTMALDG.3D.2CTA [UR16], [UR32], desc[UR28] ;  /* 0x00001c10200075b4 */ /* 0x0009e20008211000 */
[----:B------:R-:W-:Y:S01]  /*2b40*/  UIADD3 UR23, UPT, UPT, UR23, 0x1, URZ ;  /* 0x0000000117177890 */ /* 0x000fe2000fffe0ff */
[----:B------:R-:W-:-:S03]  /*2b50*/  UMOV UR27, UR13 ;  /* 0x0000000d001b7c82 */ /* 0x000fc60008000000 */
[----:B------:R-:W-:Y:S01]  /*2b60*/  UISETP.NE.AND UP0, UPT, UR23, UR26, UPT ;  /* 0x0000001a1700728c */ /* 0x000fe2000bf05270 */
[----:B------:R4:W-:Y:S08]  /*2b70*/  UTMALDG.3D.2CTA [UR8], [UR30], desc[UR28] ;  /* 0x00001c081e0075b4 */ /* 0x0009f00008211000 */
[----:B----4-:R-:W-:Y:S05]  /*2b80*/  BRA.U UP0, `(.L_x_39) ;  /* 0xfffffffd00487547 */ /* 0x010fea000b83ffff */
.L_x_33:
[C---:B-1----:R-:W-:Y:S01]  /*2b90*/  LEA R2, R14.reuse, UR4, 0x3 ;  /* 0x000000040e027c11 */ /* 0x042fe2000f8e18ff */
[----:B------:R-:W-:Y:S01]  /*2ba0*/  NOP ;  /* 0x0000000000007918 */ /* 0x000fe20000000000 */
[----:B--2---:R-:W-:Y:S02]  /*2bb0*/  SHF.L.U32 R3, R13, 0x1f, RZ ;  /* 0x0000001f0d037819 */ /* 0x004fe400000006ff */
[----:B------:R-:W-:Y:S02]  /*2bc0*/  LEA R4, R14, UR4, 0x4 ;  /* 0x000000040e047c11 */ /* 0x000fe4000f8e20ff */
[----:B------:R-:W1:Y:S02]  /*2bd0*/  SYNCS.PHASECHK.TRANS64.TRYWAIT P0, [R2+URZ+0x650], R3 ;  /* 0x00065003020075a7 */ /* 0x000e6400080011ff */
[----:B-1----:R-:W-:Y:S05]  /*2be0*/  @!P0 BRA `(.L_x_40) ;  /* 0x0000004000f88947 */ /* 0x002fea0003800000 */
.L_x_123:
[----:B------:R-:W2:Y:S01]  /*2bf0*/  LDS.128 R4, [R4+0x6e0] ;  /* 0x0006e00004047984 */ /* 0x000ea20000000c00 */
[----:B------:R-:W-:Y:S01]  /*2c00*/  ISETP.GE.AND P0, PT, R22, 0x1, PT ;  /* 0x000000011600780c */ /* 0x000fe20003f06270 */
[----:B-1----:R-:W-:Y:S01]  /*2c10*/  VIADD R2, R2, 0x660 ;  /* 0x0000066002027836 */ /* 0x002fe20000000000 */
[----:B------:R-:W-:Y:S01]  /*2c20*/  @!PT LDS RZ, [RZ] ;  /* 0x00000000fffff984 */ /* 0x000fe20000000800 */
[----:B------:R-:W-:Y:S01]  /*2c30*/  @!PT LDS RZ, [RZ] ;  /* 0x00000000fffff984 */ /* 0x000fe20000000800 */
[----:B------:R-:W-:Y:S01]  /*2c40*/  @!PT LDS RZ, [RZ] ;  /* 0x00000000fffff984 */ /* 0x000fe20000000800 */
[----:B------:R-:W-:Y:S01]  /*2c50*/  @!PT LDS RZ, [RZ] ;  /* 0x00000000fffff984 */ /* 0x000fe20000000800 */
[----:B------:R1:W-:Y:S06]  /*2c60*/  MEMBAR.ALL.CTA ;  /* 0x0000000000007992 */ /* 0x0003ec0000008000 */
[----:B-1----:R-:W1:Y:S01]  /*2c70*/  FENCE.VIEW.ASYNC.S ;  /* 0x00000000000073c6 */ /* 0x002e620000000000 */
[----:B------:R-:W-:-:S04]  /*2c80*/  PRMT R2, RZ, 0x654, R2 ;  /* 0x00000654ff027816 */ /* 0x000fc80000000002 */
[----:B-1----:R1:W-:Y:S01]  /*2c90*/  SYNCS.ARRIVE.TRANS64.RED.A1T0 RZ, [R2+URZ], RZ ;  /* 0x000000ff02ff79a7 */ /* 0x0023e200081004ff */
[----:B--2---:R-:W-:-:S13]  /*2ca0*/  LOP3.LUT P2, RZ, R6, 0x1, RZ, 0xc0, !PT ;  /* 0x0000000106ff7812 */ /* 0x004fda000784c0ff */
[----:B------:R-:W-:Y:S01]  /*2cb0*/  @P2 SHF.R.U32.HI R3, RZ, 0x10, R5 ;  /* 0x00000010ff032819 */ /* 0x000fe20000011605 */
[----:B------:R-:W-:Y:S01]  /*2cc0*/  VOTEU.ANY UP0, P2 ;  /* 0x0000000000ff7886 */ /* 0x000fe20001000100 */
[----:B------:R-:W-:Y:S02]  /*2cd0*/  @P2 MOV R10, R4 ;  /* 0x00000004000a2202 */ /* 0x000fe40000000f00 */
[----:B------:R-:W-:Y:S02]  /*2ce0*/  @P2 R2UR.BROADCAST UR8, R3 ;  /* 0x00000000030822ca */ /* 0x000fe400008e0000 */
[----:B------:R-:W-:-:S11]  /*2cf0*/  @P2 LOP3.LUT R9, R5, 0xffff, RZ, 0xc0, !PT ;  /* 0x0000ffff05092812 */ /* 0x000fd600078ec0ff */
[----:B------:R-:W-:Y:S01]  /*2d00*/  @UP0 UMOV UR36, UR8 ;  /* 0x0000000800240c82 */ /* 0x000fe20008000000 */
[----:B-1----:R-:W-:Y:S05]  /*2d10*/  @!P0 BRA `(.L_x_41) ;  /* 0x0000000000b88947 */ /* 0x002fea0003800000 */
[----:B------:R-:W3:Y:S01]  /*2d20*/  LDC.64 R4, c[0x0][0xb18] ;  /* 0x0002c600ff047b82 */ /* 0x000ee20000000a00 */
[----:B------:R-:W-:-:S07]  /*2d30*/  ISETP.NE.AND P3, PT, R22, 0x1, PT ;  /* 0x000000011600780c */ /* 0x000fce0003f65270 */
[----:B------:R-:W1:Y:S08]  /*2d40*/  LDC.64 R6, c[0x0][0xb10] ;  /* 0x0002c400ff067b82 */ /* 0x000e700000000a00 */
[----:B------:R-:W2:Y:S08]  /*2d50*/  LDC R18, c[0x0][0xb20] ;  /* 0x0002c800ff127b82 */ /* 0x000eb00000000800 */
[----:B------:R-:W4:Y:S01]  /*2d60*/  LDC R19, c[0x0][0xb0c] ;  /* 0x0002c300ff137b82 */ /* 0x000f220000000800 */
[----:B---3--:R-:W-:Y:S01]  /*2d70*/  IMAD.HI.U32 R21, R0, R5, RZ ;  /* 0x0000000500157227 */ /* 0x008fe200078e00ff */
[----:B------:R-:W-:-:S03]  /*2d80*/  ISETP.NE.AND P0, PT, R4, 0x1, PT ;  /* 0x000000010400780c */ /* 0x000fc60003f05270 */
[----:B------:R-:W-:-:S03]  /*2d90*/  IMAD.HI.U32 R5, R9, R5, RZ ;  /* 0x0000000509057227 */ /* 0x000fc600078e00ff */
[----:B------:R-:W3:Y:S01]  /*2da0*/  LDC.64 R2, c[0x0][0xb28] ;  /* 0x0002ca00ff027b82 */ /* 0x000ee20000000a00 */
[----:B-1----:R-:W-:-:S04]  /*2db0*/  IMAD.HI.U32 R23, R8, R6, RZ ;  /* 0x0000000608177227 */ /* 0x002fc800078e00ff */
[----:B------:R-:W-:Y:S01]  /*2dc0*/  IMAD.HI.U32 R24, R10, R6, RZ ;  /* 0x000000060a187227 */ /* 0x000fe200078e00ff */
[----:B------:R-:W-:Y:S02]  /*2dd0*/  SHF.R.U32.HI R23, RZ, R7, R23 ;  /* 0x00000007ff177219 */ /* 0x000fe40000011617 */
[-C--:B--2---:R-:W-:Y:S02]  /*2de0*/  SHF.R.U32.HI R21, RZ, R18.reuse, R21 ;  /* 0x00000012ff157219 */ /* 0x084fe40000011615 */
[----:B------:R-:W-:Y:S02]  /*2df0*/  SHF.R.U32.HI R5, RZ, R18, R5 ;  /* 0x00000012ff057219 */ /* 0x000fe40000011605 */
[----:B------:R-:W-:Y:S02]  /*2e00*/  SEL R21, R0, R21, !P0 ;  /* 0x0000001500157207 */ /* 0x000fe40004000000 */
[----:B------:R-:W-:Y:S02]  /*2e10*/  SHF.R.U32.HI R24, RZ, R7, R24 ;  /* 0x00000007ff187219 */ /* 0x000fe40000011618 */
[----:B----4-:R-:W-:-:S02]  /*2e20*/  ISETP.NE.AND P1, PT, R19, 0x1, PT ;  /* 0x000000011300780c */ /* 0x010fc40003f25270 */
[----:B------:R-:W-:Y:S02]  /*2e30*/  SEL R5, R9, R5, !P0 ;  /* 0x0000000509057207 */ /* 0x000fe40004000000 */
[----:B------:R-:W-:Y:S02]  /*2e40*/  SEL R23, R8, R23, !P1 ;  /* 0x0000001708177207 */ /* 0x000fe40004800000 */
[----:B------:R-:W-:Y:S01]  /*2e50*/  SEL R24, R10, R24, !P1 ;  /* 0x000000180a187207 */ /* 0x000fe20004800000 */
[----:B---3--:R-:W-:-:S04]  /*2e60*/  IMAD.HI.U32 R20, R21, R2, RZ ;  /* 0x0000000215147227 */ /* 0x008fc800078e00ff */
        /* <DEDUP_REMOVED lines=10> */
[----:B------:R-:W-:-:S04]  /*2f10*/  @!P0 IMAD.HI.U32 R7, R24, R2, RZ ;  /* 0x0000000218078227 */ /* 0x000fc800078e00ff */
[----:B------:R-:W-:Y:S01]  /*2f20*/  IMAD.MOV R2, RZ, RZ, -R6 ;  /* 0x000000ffff027224 */ /* 0x000fe200078e0a06 */
[----:B------:R-:W-:Y:S02]  /*2f30*/  @!P0 SHF.R.U32.HI R3, RZ, R3, R7 ;  /* 0x00000003ff038219 */ /* 0x000fe40000011607 */
[----:B------:R-:W-:Y:S01]  /*2f40*/  IADD3 R7, PT, PT, -R5, RZ, RZ ;  /* 0x000000ff05077210 */ /* 0x000fe20007ffe1ff */
[----:B------:R-:W-:Y:S01]  /*2f50*/  IMAD R2, R22, R2, R5 ;  /* 0x0000000216027224 */ /* 0x000fe200078e0205 */
        /* <DEDUP_REMOVED lines=10> */
.L_x_41:
[----:B------:R-:W1:Y:S02]  /*3000*/  LDCU UR8, c[0x0][0xb30] ;  /* 0x00016600ff0877ac */ /* 0x000e640008000800 */
[----:B-1----:R-:W-:-:S09]  /*3010*/  UISETP.NE.AND UP0, UPT, UR8, 0x1, UPT ;  /* 0x000000010800788c */ /* 0x002fd2000bf05270 */
[----:B------:R-:W-:Y:S05]  /*3020*/  BRA.U UP0, `(.L_x_42) ;  /* 0x0000000100407547 */ /* 0x000fea000b800000 */
[----:B------:R-:W1:Y:S08]  /*3030*/  LDC.64 R4, c[0x0][0xb10] ;  /* 0x0002c400ff047b82 */ /* 0x000e700000000a00 */
[----:B------:R-:W2:Y:S08]  /*3040*/  LDC.64 R2, c[0x0][0xb18] ;  /* 0x0002c600ff027b82 */ /* 0x000eb00000000a00 */
[----:B------:R-:W4:Y:S08]  /*3050*/  LDC R6, c[0x0][0xb20] ;  /* 0x0002c800ff067b82 */ /* 0x000f300000000800 */
[----:B------:R-:W3:Y:S01]  /*3060*/  LDC R7, c[0x0][0xb0c] ;  /* 0x0002c300ff077b82 */ /* 0x000ee20000000800 */
[----:B-1----:R-:W-:-:S05]  /*3070*/  IMAD.HI.U32 R4, R10, R4, RZ ;  /* 0x000000040a047227 */ /* 0x002fca00078e00ff */
[----:B------:R-:W-:Y:S01]  /*3080*/  SHF.R.U32.HI R4, RZ, R5, R4 ;  /* 0x00000005ff047219 */ /* 0x000fe20000011604 */
[----:B--2---:R-:W-:Y:S01]  /*3090*/  IMAD.HI.U32 R3, R9, R3, RZ ;  /* 0x0000000309037227 */ /* 0x004fe200078e00ff */
[----:B------:R-:W-:-:S04]  /*30a0*/  ISETP.NE.AND P0, PT, R2, 0x1, PT ;  /* 0x000000010200780c */ /* 0x000fc80003f05270 */
[----:B----4-:R-:W-:-:S04]  /*30b0*/  SHF.R.U32.HI R3, RZ, R6, R3 ;  /* 0x00000006ff037219 */ /* 0x010fc80000011603 */
[----:B------:R-:W-:Y:S02]  /*30c0*/  SEL R3, R9, R3, !P0 ;  /* 0x0000000309037207 */ /* 0x000fe40004000000 */
[----:B---3--:R-:W-:-:S04]  /*30d0*/  ISETP.NE.AND P1, PT, R7, 0x1, PT ;  /* 0x000000010700780c */ /* 0x008fc80003f25270 */
[----:B------:R-:W-:-:S05]  /*30e0*/  SEL R4, R10, R4, !P1 ;  /* 0x000000040a047207 */ /* 0x000fca0004800000 */
[----:B------:R-:W-:Y:S02]  /*30f0*/  IMAD.IADD R5, R3, 0x1, -R4 ;  /* 0x0000000103057824 */ /* 0x000fe400078e0a04 */
[----:B------:R-:W-:Y:S02]  /*3100*/  IMAD.IADD R3, R4, 0x1, -R3 ;  /* 0x0000000104037824 */ /* 0x000fe400078e0a03 */
[----:B------:R-:W-:Y:S02]  /*3110*/  IMAD R10, R5, R7, R10 ;  /* 0x00000007050a7224 */ /* 0x000fe400078e020a */
[----:B------:R-:W-:-:S07]  /*3120*/  IMAD R9, R3, R2, R9 ;  /* 0x0000000203097224 */ /* 0x000fce00078e0209 */
.L_x_42:
[----:B------:R-:W-:Y:S01]  /*3130*/  VIADD R14, R14, 0x1 ;  /* 0x000000010e0e7836 */ /* 0x000fe20000000000 */
[----:B------:R-:W-:Y:S01]  /*3140*/  PLOP3.LUT P1, PT, PT, PT, PT, 0x80, 0x8 ;  /* 0x000000000008781c */ /* 0x000fe20003f2f070 */
[----:B------:R-:W-:Y:S02]  /*3150*/  IMAD.IADD R47, R10, 0x1, R46 ;  /* 0x000000010a2f7824 */ /* 0x000fe400078e022e */
[----:B------:R-:W-:Y:S01]  /*3160*/  IMAD.IADD R48, R9, 0x1, R31 ;  /* 0x0000000109307824 */ /* 0x000fe200078e021f */
[----:B------:R-:W-:-:S04]  /*3170*/  ISETP.NE.AND P0, PT, R14, 0x2, PT ;  /* 0x000000020e00780c */ /* 0x000fc80003f05270 */
[----:B------:R-:W-:Y:S02]  /*3180*/  SEL R2, RZ, 0x1, P0 ;  /* 0x00000001ff027807 */ /* 0x000fe40000000000 */
[----:B------:R-:W-:Y:S02]  /*3190*/  SEL R14, R14, RZ, P0 ;  /* 0x000000ff0e0e7207 */ /* 0x000fe40000000000 */
[----:B------:R-:W-:Y:S01]  /*31a0*/  LOP3.LUT R13, R13, R2, RZ, 0x3c, !PT ;  /* 0x000000020d0d7212 */ /* 0x000fe200078e3cff */
[----:B------:R-:W-:Y:S05]  /*31b0*/  @P2 BRA `(.L_x_43) ;  /* 0xfffffff000582947 */ /* 0x000fea000383ffff */
[----:B---3--:R-:W-:Y:S01]  /*31c0*/  HFMA2 R0, -RZ, RZ, 0, 0 ;  /* 0x00000000ff007431 */ /* 0x008fe200000001ff */
[----:B------:R-:W-:-:S12]  /*31d0*/  UIADD3 UR4, UPT, UPT, UR4, 0x310, URZ ;  /* 0x0000031004047890 */ /* 0x000fd8000fffe0ff */
.L_x_46:
[----:B------:R-:W-:Y:S01]  /*31e0*/  ULEA UR5, UR13, UR4, 0x3 ;  /* 0x000000040d057291 */ /* 0x000fe2000f8e18ff */
[----:B-1----:R-:W-:-:S08]  /*31f0*/  SHF.L.U32 R3, R15, 0x1f, RZ ;  /* 0x0000001f0f037819 */ /* 0x002fd000000006ff */
[----:B------:R-:W1:Y:S02]  /*3200*/  SYNCS.PHASECHK.TRANS64.TRYWAIT P0, [UR5], R3 ;  /* 0x00000003ff0075a7 */ /* 0x000e640008001105 */
[----:B-1----:R-:W-:Y:S05]  /*3210*/  @!P0 BRA `(.L_x_44) ;  /* 0x0000003c00808947 */ /* 0x002fea0003800000 */
.L_x_125:
[----:B------:R-:W-:-:S04]  /*3220*/  UIADD3 UR6, UPT, UPT, UR13, 0x1, URZ ;  /* 0x000000010d067890 */ /* 0x000fc8000fffe0ff */
[----:B------:R-:W-:-:S04]  /*3230*/  UISETP.NE.AND UP0, UPT, UR6, 0x62, UPT ;  /* 0x000000620600788c */ /* 0x000fc8000bf05270 */
[----:B------:R-:W-:Y:S02]  /*3240*/  USEL UR7, URZ, 0x1, UP0 ;  /* 0x00000001ff077887 */ /* 0x000fe40008000000 */
[----:B------:R-:W-:-:S04]  /*3250*/  USEL UR6, UR6, URZ, UP0 ;  /* 0x000000ff06067287 */ /* 0x000fc80008000000 */
[----:B------:R-:W-:Y:S01]  /*3260*/  ULEA UR5, UR6, UR4, 0x3 ;  /* 0x0000000406057291 */ /* 0x000fe2000f8e18ff */
[----:B------:R-:W-:-:S04]  /*3270*/  LOP3.LUT R15, R15, UR7, RZ, 0x3c, !PT ;  /* 0x000000070f0f7c12 */ /* 0x000fc8000f8e3cff */
[----:B-1----:R-:W-:-:S04]  /*3280*/  SHF.L.U32 R3, R15, 0x1f, RZ ;  /* 0x0000001f0f037819 */ /* 0x002fc800000006ff */
[----:B------:R-:W1:Y:S02]  /*3290*/  SYNCS.PHASECHK.TRANS64.TRYWAIT P0, [UR5], R3 ;  /* 0x00000003ff0075a7 */ /* 0x000e640008001105 */
[----:B-1----:R-:W-:Y:S05]  /*32a0*/  @!P0 BRA `(.L_x_45) ;  /* 0x0000003c00748947 */ /* 0x002fea0003800000 */
.L_x_127:
[----:B------:R-:W-:Y:S01]  /*32b0*/  VIADD R0, R0, 0x2 ;  /* 0x0000000200007836 */ /* 0x000fe20000000000 */
[----:B------:R-:W-:-:S04]  /*32c0*/  UIADD3 UR13, UPT, UPT, UR6, 0x1, URZ ;  /* 0x00000001060d7890 */ /* 0x000fc8000fffe0ff */
[----:B------:R-:W-:Y:S01]  /*32d0*/  ISETP.NE.AND P0, PT, R0, 0x62, PT ;  /* 0x000000620000780c */ /* 0x000fe20003f05270 */
[----:B------:R-:W-:-:S04]  /*32e0*/  UISETP.NE.AND UP0, UPT, UR13, 0x62, UPT ;  /* 0x000000620d00788c */ /* 0x000fc8000bf05270 */
[----:B------:R-:W-:Y:S02]  /*32f0*/  USEL UR7, URZ, 0x1, UP0 ;  /* 0x00000001ff077887 */ /* 0x000fe40008000000 */
[----:B------:R-:W-:-:S04]  /*3300*/  USEL UR13, UR13, URZ, UP0 ;  /* 0x000000ff0d0d7287 */ /* 0x000fc80008000000 */
[----:B------:R-:W-:Y:S02]  /*3310*/  LOP3.LUT R15, R15, UR7, RZ, 0x3c, !PT ;  /* 0x000000070f0f7c12 */ /* 0x000fe4000f8e3cff */
[----:B------:R-:W-:Y:S06]  /*3320*/  @!P0 EXIT ;  /* 0x000000000000894d */ /* 0x000fec0003800000 */
[----:B------:R-:W-:Y:S05]  /*3330*/  BRA `(.L_x_46) ;  /* 0xfffffffc00a87947 */ /* 0x000fea000383ffff */
.L_x_23:
[----:B------:R-:W-:-:S04]  /*3340*/  UISETP.NE.AND UP1, UPT, UR37, URZ, UPT ;  /* 0x000000ff2500728c */ /* 0x000fc8000bf25270 */
[----:B------:R-:W-:-:S09]  /*3350*/  UISETP.NE.OR UP1, UPT, UR10, 0x1, UP1 ;  /* 0x000000010a00788c */ /* 0x000fd20008f25670 */
[----:B------:R-:W-:Y:S05]  /*3360*/  BRA.U UP1, `(.L_x_47) ;  /* 0x00000005014c7547 */ /* 0x000fea000b800000 */
[----:B------:R-:W-:Y:S01]  /*3370*/  ISETP.GE.U32.AND P2, PT, R10, 0x2, PT ;  /* 0x000000020a00780c */ /* 0x000fe20003f46070 */
[----:B------:R-:W-:Y:S01]  /*3380*/  IMAD.MOV.U32 R12, RZ, RZ, 0x1 ;  /* 0x00000001ff0c7424 */ /* 0x000fe200078e00ff */
[----:B------:R-:W-:Y:S02]  /*3390*/  MOV R11, RZ ;  /* 0x000000ff000b7202 */ /* 0x000fe40000000f00 */
[----:B------:R-:W-:Y:S01]  /*33a0*/  CS2R R8, SRZ ;  /* 0x0000000000087805 */ /* 0x000fe2000001ff00 */
[----:B------:R-:W-:Y:S01]  /*33b0*/  IMAD.MOV.U32 R3, RZ, RZ, RZ ;  /* 0x000000ffff037224 */ /* 0x000fe200078e00ff */
[----:B------:R-:W-:Y:S01]  /*33c0*/  UMOV UR4, 0x400 ;  /* 0x0000040000047882 */ /* 0x000fe20000000000 */
[----:B------:R-:W-:Y:S01]  /*33d0*/  UMOV UR6, URZ ;  /* 0x000000ff00067c82 */ /* 0x000fe20008000000 */
[----:B------:R-:W-:-:S12]  /*33e0*/  ULEA UR37, UR37, UR4, 0x18 ;  /* 0x0000000425257291 */ /* 0x000fd8000f8ec0ff */
.L_x_51:
[----:B------:R-:W-:Y:S02]  /*33f0*/  LEA R0, R3, UR37, 0x3 ;  /* 0x0000002503007c11 */ /* 0x000fe4000f8e18ff */
[----:B------:R-:W-:-:S03]  /*3400*/  SHF.L.U32 R4, R8, 0x1f, RZ ;  /* 0x0000001f08047819 */ /* 0x000fc600000006ff */
[----:B------:R-:W-:Y:S01]  /*3410*/  VIADD R5, R0, 0x6c0 ;  /* 0x000006c000057836 */ /* 0x000fe20000000000 */
[----:B------:R-:W1:Y:S02]  /*3420*/  SYNCS.PHASECHK.TRANS64.TRYWAIT P0, [R0+URZ+0x6b0], R4 ;  /* 0x0006b004000075a7 */ /* 0x000e6400080011ff */
[----:B-1----:R-:W-:Y:S05]  /*3430*/  @!P0 BRA `(.L_x_48) ;  /* 0x0000003c00288947 */ /* 0x002fea0003800000 */
.L_x_128:
[----:B------:R-:W-:Y:S01]  /*3440*/  ULEA UR5, UR6, UR37, 0x3 ;  /* 0x0000002506057291 */ /* 0x000fe2000f8e18ff */
[----:B-1----:R-:W-:Y:S01]  /*3450*/  PRMT R0, RZ, 0x654, R5 ;  /* 0x00000654ff007816 */ /* 0x002fe20000000005 */
[----:B------:R-:W-:Y:S01]  /*3460*/  @!P2 IMAD.MOV.U32 R4, RZ, RZ, 0x10 ;  /* 0x00000010ff04a424 */ /* 0x000fe200078e00ff */
[----:B------:R-:W-:Y:S01]  /*3470*/  SHF.L.U32 R5, R12, 0x1f, RZ ;  /* 0x0000001f0c057819 */ /* 0x000fe200000006ff */
[----:B------:R-:W-:Y:S01]  /*3480*/  UIADD3 UR4, UPT, UPT, UR5, 0x650, URZ ;  /* 0x0000065005047890 */ /* 0x000fe2000fffe0ff */
[----:B------:R1:W-:Y:S05]  /*3490*/  SYNCS.ARRIVE.TRANS64.RED.A1T0 RZ, [R0+URZ], RZ ;  /* 0x000000ff00ff79a7 */ /* 0x0003ea00081004ff */
[----:B------:R-:W-:Y:S01]  /*34a0*/  IMAD.U32 R6, RZ, RZ, UR4 ;  /* 0x00000004ff067e24 */ /* 0x000fe2000f8e00ff */
[----:B------:R-:W2:Y:S04]  /*34b0*/  SYNCS.PHASECHK.TRANS64.TRYWAIT P0, [UR5+0x660], R5 ;  /* 0x00066005ff0075a7 */ /* 0x000ea80008001105 */
[----:B------:R-:W-:Y:S01]  /*34c0*/  PRMT R6, R10, 0x654, R6 ;  /* 0x000006540a067816 */ /* 0x000fe20000000006 */
[----:B-12---:R-:W-:Y:S06]  /*34d0*/  @!P0 BRA `(.L_x_49) ;  /* 0x0000003c00148947 */ /* 0x006fec0003800000 */
.L_x_130:
[----:B------:R-:W-:Y:S01]  /*34e0*/  ULEA UR4, UR6, UR37, 0x4 ;  /* 0x0000002506047291 */ /* 0x000fe2000f8e20ff */
[----:B------:R-:W-:Y:S01]  /*34f0*/  SEL R2, R6, R2, !P2 ;  /* 0x0000000206027207 */ /* 0x000fe20005000000 */
[----:B------:R-:W-:Y:S01]  /*3500*/  UIADD3 UR5, UPT, UPT, UR5, 0x650, URZ ;  /* 0x0000065005057890 */ /* 0x000fe2000fffe0ff */
[----:B-1----:R-:W-:Y:S01]  /*3510*/  LEA R0, R11, UR37, 0x3 ;  /* 0x000000250b007c11 */ /* 0x002fe2000f8e18ff */
[----:B------:R-:W-:Y:S01]  /*3520*/  UIADD3 UR4, UPT, UPT, UR4, 0x6e0, URZ ;  /* 0x000006e004047890 */ /* 0x000fe2000fffe0ff */
[----:B------:R1:W-:Y:S01]  /*3530*/  @!P2 SYNCS.ARRIVE.TRANS64.RED RZ, [R2+URZ], R4 ;  /* 0x0000000402ffa9a7 */ /* 0x0003e200080004ff */
[----:B------:R-:W-:Y:S01]  /*3540*/  UIADD3 UR6, UPT, UPT, UR6, 0x1, URZ ;  /* 0x0000000106067890 */ /* 0x000fe2000fffe0ff */
[----:B------:R-:W-:-:S03]  /*3550*/  VIADD R3, R3, 0x1 ;  /* 0x0000000103037836 */ /* 0x000fc60000000000 */
[----:B------:R-:W-:Y:S02]  /*3560*/  UISETP.NE.AND UP0, UPT, UR6, 0x2, UPT ;  /* 0x000000020600788c */ /* 0x000fe4000bf05270 */
[----:B------:R-:W-:Y:S01]  /*3570*/  ISETP.NE.AND P0, PT, R3, 0x2, PT ;  /* 0x000000020300780c */ /* 0x000fe20003f05270 */
[----:B------:R-:W-:Y:S06]  /*3580*/  UGETNEXTWORKID.BROADCAST [UR4], [UR5] ;  /* 0x00000000040073ca */ /* 0x000fec0008000100 */
[----:B------:R-:W-:Y:S02]  /*3590*/  USEL UR4, URZ, 0x1, UP0 ;  /* 0x00000001ff047887 */ /* 0x000fe40008000000 */
[----:B------:R-:W-:-:S04]  /*35a0*/  USEL UR6, UR6, URZ, UP0 ;  /* 0x000000ff06067287 */ /* 0x000fc80008000000 */
[----:B------:R-:W-:Y:S02]  /*35b0*/  LOP3.LUT R12, R12, UR4, RZ, 0x3c, !PT ;  /* 0x000000040c0c7c12 */ /* 0x000fe4000f8e3cff */
[----:B-1----:R-:W-:-:S04]  /*35c0*/  SHF.L.U32 R4, R9, 0x1f, RZ ;  /* 0x0000001f09047819 */ /* 0x002fc800000006ff */
[----:B------:R-:W1:Y:S02]  /*35d0*/  SYNCS.PHASECHK.TRANS64.TRYWAIT P1, [R0+URZ+0x650], R4 ;  /* 0x00065004000075a7 */ /* 0x000e6400080211ff */
[----:B-1----:R-:W-:Y:S05]  /*35e0*/  @!P1 BRA `(.L_x_50) ;  /* 0x0000003800e89947 */ /* 0x002fea0003800000 */
.L_x_131:
[----:B-1----:R-:W-:Y:S01]  /*35f0*/  LEA R4, R11, UR37, 0x4 ;  /* 0x000000250b047c11 */ /* 0x002fe2000f8e20ff */
[----:B------:R-:W-:Y:S01]  /*3600*/  VIADD R0, R0, 0x660 ;  /* 0x0000066000007836 */ /* 0x000fe20000000000 */
[----:B------:R-:W-:Y:S01]  /*3610*/  SEL R3, R3, RZ, P0 ;  /* 0x000000ff03037207 */ /* 0x000fe20000000000 */
[----:B------:R-:W-:-:S03]  /*3620*/  VIADD R11, R11, 0x1 ;  /* 0x000000010b0b7836 */ /* 0x000fc60000000000 */
[----:B------:R-:W1:Y:S01]  /*3630*/  LDS.128 R4, [R4+0x6e0] ;  /* 0x0006e00004047984 */ /* 0x000e620000000c00 */
[----:B------:R-:W-:Y:S02]  /*3640*/  PRMT R0, RZ, 0x654, R0 ;  /* 0x00000654ff007816 */ /* 0x000fe40000000000 */
[C---:B------:R-:W-:Y:S01]  /*3650*/  ISETP.NE.AND P1, PT, R11.reuse, 0x2, PT ;  /* 0x000000020b00780c */ /* 0x040fe20003f25270 */
[----:B------:R-:W-:Y:S01]  /*3660*/  @!PT LDS RZ, [RZ] ;  /* 0x00000000fffff984 */ /* 0x000fe20000000800 */
[----:B------:R-:W-:Y:S01]  /*3670*/  @!PT LDS RZ, [RZ] ;  /* 0x00000000fffff984 */ /* 0x000fe20000000800 */
[----:B------:R-:W-:Y:S01]  /*3680*/  @!PT LDS RZ, [RZ] ;  /* 0x00000000fffff984 */ /* 0x000fe20000000800 */
[----:B------:R-:W-:Y:S01]  /*3690*/  @!PT LDS RZ, [RZ] ;  /* 0x00000000fffff984 */ /* 0x000fe20000000800 */
[----:B------:R2:W-:Y:S06]  /*36a0*/  MEMBAR.ALL.CTA ;  /* 0x0000000000007992 */ /* 0x0005ec0000008000 */
[----:B--2---:R-:W2:Y:S01]  /*36b0*/  FENCE.VIEW.ASYNC.S ;  /* 0x00000000000073c6 */ /* 0x004ea20000000000 */
[----:B------:R-:W-:Y:S01]  /*36c0*/  SEL R11, R11, RZ, P1 ;  /* 0x000000ff0b0b7207 */ /* 0x000fe20000800000 */
[----:B--2---:R2:W-:Y:S01]  /*36d0*/  SYNCS.ARRIVE.TRANS64.RED.A1T0 RZ, [R0+URZ], RZ ;  /* 0x000000ff00ff79a7 */ /* 0x0045e200081004ff */
[----:B-1----:R-:W-:-:S02]  /*36e0*/  LOP3.LUT P3, RZ, R6, 0x1, RZ, 0xc0, !PT ;  /* 0x0000000106ff7812 */ /* 0x002fc4000786c0ff */
[----:B------:R-:W-:-:S04]  /*36f0*/  SEL R4, RZ, 0x1, P1 ;  /* 0x00000001ff047807 */ /* 0x000fc80000800000 */
[----:B------:R-:W-:Y:S02]  /*3700*/  LOP3.LUT R9, R9, R4, RZ, 0x3c, !PT ;  /* 0x0000000409097212 */ /* 0x000fe400078e3cff */
[----:B--2---:R-:W-:-:S04]  /*3710*/  SEL R0, RZ, 0x1, P0 ;  /* 0x00000001ff007807 */ /* 0x004fc80000000000 */
[----:B------:R-:W-:Y:S01]  /*3720*/  LOP3.LUT R8, R8, R0, RZ, 0x3c, !PT ;  /* 0x0000000008087212 */ /* 0x000fe200078e3cff */
[----:B------:R-:W-:Y:S06]  /*3730*/  @P3 BRA `(.L_x_51) ;  /* 0xfffffffc002c3947 */ /* 0x000fec000383ffff */
[----:B------:R-:W-:Y:S01]  /*3740*/  ULEA UR5, UR6, UR37, 0x3 ;  /* 0x0000002506057291 */ /* 0x000fe2000f8e18ff */
[----:B------:R-:W-:-:S08]  /*3750*/  SHF.L.U32 R2, R12, 0x1f, RZ ;  /* 0x0000001f0c027819 */ /* 0x000fd000000006ff */
[----:B------:R-:W1:Y:S02]  /*3760*/  SYNCS.PHASECHK.TRANS64 P0, [UR5+0x660], R2 ;  /* 0x00066002ff0075a7 */ /* 0x000e640008001005 */
[----:B-1----:R-:W-:Y:S05]  /*3770*/  @P0 BRA `(.L_x_52) ;  /* 0x0000000000080947 */ /* 0x002fea0003800000 */
[----:B------:R-:W1:Y:S02]  /*3780*/  SYNCS.PHASECHK.TRANS64.TRYWAIT P0, [UR5+0x660], R2 ;  /* 0x00066002ff0075a7 */ /* 0x000e640008001105 */
[----:B-1----:R-:W-:Y:S05]  /*3790*/  @!P0 BRA `(.L_x_53) ;  /* 0x0000003800908947 */ /* 0x002fea0003800000 */
.L_x_52:
[----:B------:R-:W-:-:S04]  /*37a0*/  UIADD3 UR4, UPT, UPT, UR6, 0x1, URZ ;  /* 0x0000000106047890 */ /* 0x000fc8000fffe0ff */
[----:B------:R-:W-:-:S04]  /*37b0*/  UISETP.NE.AND UP0, UPT, UR4, 0x2, UPT ;  /* 0x000000020400788c */ /* 0x000fc8000bf05270 */
[----:B------:R-:W-:Y:S02]  /*37c0*/  USEL UR7, URZ, 0x1, UP0 ;  /* 0x00000001ff077887 */ /* 0x000fe40008000000 */
[----:B------:R-:W-:-:S04]  /*37d0*/  USEL UR4, UR4, URZ, UP0 ;  /* 0x000000ff04047287 */ /* 0x000fc80008000000 */
[----:B------:R-:W-:Y:S01]  /*37e0*/  ULEA UR4, UR4, UR37, 0x3 ;  /* 0x0000002504047291 */ /* 0x000fe2000f8e18ff */
[----:B-1----:R-:W-:-:S04]  /*37f0*/  LOP3.LUT R2, R12, UR7, RZ, 0x3c, !PT ;  /* 0x000000070c027c12 */ /* 0x002fc8000f8e3cff */
[----:B------:R-:W-:-:S04]  /*3800*/  SHF.L.U32 R0, R2, 0x1f, RZ ;  /* 0x0000001f02007819 */ /* 0x000fc800000006ff */
[----:B------:R-:W1:Y:S02]  /*3810*/  SYNCS.PHASECHK.TRANS64 P0, [UR4+0x660], R0 ;  /* 0x00066000ff0075a7 */ /* 0x000e640008001004 */
[----:B-1----:R-:W-:Y:S05]  /*3820*/  @P0 EXIT ;  /* 0x000000000000094d */ /* 0x002fea0003800000 */
[----:B------:R-:W-:Y:S02]  /*3830*/  SHF.L.U32 R2, R2, 0x1f, RZ ;  /* 0x0000001f02027819 */ /* 0x000fe400000006ff */
[----:B------:R-:W-:-:S07]  /*3840*/  MOV R0, UR4 ;  /* 0x0000000400007c02 */ /* 0x000fce0008000f00 */
.L_x_54:
[----:B-1----:R1:W2:Y:S02]  /*3850*/  SYNCS.PHASECHK.TRANS64.TRYWAIT P0, [R0+URZ+0x660], R2 ;  /* 0x00066002000075a7 */ /* 0x0022a400080011ff */
[----:B--2---:R-:W-:Y:S05]  /*3860*/  @!P0 NANOSLEEP.SYNCS 0x989680 ;  /* 0x009896800000895d */ /* 0x004fea0003900000 */
[----:B------:R-:W2:Y:S02]  /*3870*/  @!P0 SYNCS.PHASECHK.TRANS64 P0, [R0+URZ+0x660], R2 ;  /* 0x00066002000085a7 */ /* 0x000ea400080010ff */
[----:B--2---:R-:W-:Y:S05]  /*3880*/  @P0 EXIT ;  /* 0x000000000000094d */ /* 0x004fea0003800000 */
[----:B------:R-:W-:Y:S05]  /*3890*/  BRA `(.L_x_54) ;  /* 0xfffffffc00ec7947 */ /* 0x000fea000383ffff */
.L_x_47:
[----:B------:R-:W-:Y:S05]  /*38a0*/  BRA.U UP4, `(.L_x_55) ;  /* 0x0000001104847547 */ /* 0x000fea000b800000 */
[----:B------:R-:W-:Y:S01]  /*38b0*/  UMOV UR6, 0x40 ;  /* 0x0000004000067882 */ /* 0x000fe20000000000 */
[----:B------:R-:W-:Y:S01]  /*38c0*/  NOP ;  /* 0x0000000000007918 */ /* 0x000fe20000000000 */
[----:B------:R-:W-:Y:S01]  /*38d0*/  ULEA UR6, UR37, UR6, 0x18 ;  /* 0x0000000625067291 */ /* 0x000fe2000f8ec0ff */
[----:B------:R-:W-:Y:S02]  /*38e0*/  UMOV UR7, 0x400 ;  /* 0x0000040000077882 */ /* 0x000fe40000000000 */
[----:B------:R-:W-:-:S06]  /*38f0*/  ULEA UR37, UR37, UR7, 0x18 ;  /* 0x0000000725257291 */ /* 0x000fcc000f8ec0ff */
[----:B------:R-:W1:Y:S02]  /*3900*/  LDS.U8 R2, [UR6+0x1c] ;  /* 0x00001c06ff027984 */ /* 0x000e640008000000 */
[----:B-1----:R-:W-:-:S13]  /*3910*/  ISETP.NE.AND P0, PT, R2, RZ, PT ;  /* 0x000000ff0200720c */ /* 0x002fda0003f05270 */
[----:B------:R-:W-:Y:S05]  /*3920*/  @P0 BRA `(.L_x_56) ;  /* 0x0000000400080947 */ /* 0x000fea0003800000 */
[----:B------:R-:W-:Y:S02]  /*3930*/  UISETP.NE.U32.AND UP0, UPT, UR5, 0x1, UPT ;  /* 0x000000010500788c */ /* 0x000fe4000bf05070 */
[----:B------:R-:W-:-:S07]  /*3940*/  UIADD3 UR8, UPT, UPT, UR6, 0x8, URZ ;  /* 0x0000000806087890 */ /* 0x000fce000fffe0ff */
[----:B------:R-:W-:Y:S05]  /*3950*/  BRA.U !UP0, `(.L_x_57) ;  /* 0x00000001089c7547 */ /* 0x000fea000b800000 */
[----:B------:R-:W-:Y:S01]  /*3960*/  ELECT P0, URZ, PT ;  /* 0x0000000000ff782f */ /* 0x000fe20003800000 */
[----:B------:R-:W-:-:S12]  /*3970*/  BSSY B0, `(.L_x_57) ;  /* 0x0000025000007945 */ /* 0x000fd80003800000 */
[----:B------:R-:W-:Y:S05]  /*3980*/  @!P0 BRA `(.L_x_58) ;  /* 0x00000000008c8947 */ /* 0x000fea0003800000 */
[----:B------:R-:W-:-:S05]  /*3990*/  UMOV UR7, 0x10 ;  /* 0x0000001000077882 */ /* 0x000fca0000000000 */
[----:B------:R-:W-:Y:S04]  /*39a0*/  DEPBAR.LE SB1, 0x36 ;  /* 0x00009d800000791a */ /* 0x000fe80000000000 */
[----:B------:R-:W1:Y:S02]  /*39b0*/  UTCATOMSWS.2CTA.FIND_AND_SET.ALIGN UP1, UR7, UR7 ;  /* 0x00000007000775e3 */ /* 0x000e640008220800 */
[----:B-1----:R-:W-:Y:S01]  /*39c0*/  MOV R10, UR7 ;  /* 0x00000007000a7c02 */ /* 0x002fe20008000f00 */
[----:B------:R-:W-:Y:S06]  /*39d0*/  BRA.U UP1, `(.L_x_59) ;  /* 0x0000000101187547 */ /* 0x000fec000b800000 */
.L_x_60:
[----:B------:R-:W-:Y:S05]  /*39e0*/  NANOSLEEP 0x64 ;  /* 0x000000640000795d */ /* 0x000fea0003800000 */
[----:B------:R-:W-:-:S05]  /*39f0*/  UMOV UR7, 0x10 ;  /* 0x0000001000077882 */ /* 0x000fca0000000000 */
[----:B------:R-:W-:Y:S04]  /*3a00*/  DEPBAR.LE SB1, 0x36 ;  /* 0x00009d800000791a */ /* 0x000fe80000000000 */
[----:B------:R-:W1:Y:S02]  /*3a10*/  UTCATOMSWS.2CTA.FIND_AND_SET.ALIGN UP1, UR7, UR7 ;  /* 0x00000007000775e3 */ /* 0x000e640008220800 */
[----:B-1----:R-:W-:Y:S01]  /*3a20*/  MOV R10, UR7 ;  /* 0x00000007000a7c02 */ /* 0x002fe20008000f00 */
[----:B------:R-:W-:Y:S05]  /*3a30*/  BRA.U !UP1, `(.L_x_60) ;  /* 0xfffffffd09e87547 */ /* 0x000fea000b83ffff */
.L_x_59:
[----:B------:R-:W1:Y:S01]  /*3a40*/  LDS R5, [UR6+0x10] ;  /* 0x00001006ff057984 */ /* 0x000e620008000800 */
[----:B------:R-:W-:Y:S01]  /*3a50*/  IMAD.U32 R3, RZ, RZ, UR37 ;  /* 0x00000025ff037e24 */ /* 0x000fe2000f8e00ff */
[----:B------:R-:W-:-:S03]  /*3a60*/  MOV R2, UR4 ;  /* 0x0000000400027c02 */ /* 0x000fc60008000f00 */
[----:B------:R-:W-:Y:S01]  /*3a70*/  VIADD R3, R3, 0x700 ;  /* 0x0000070003037836 */ /* 0x000fe20000000000 */
[----:B-1----:R-:W-:-:S04]  /*3a80*/  SHF.L.U32 R5, R5, 0x1f, RZ ;  /* 0x0000001f05057819 */ /* 0x002fc800000006ff */
[----:B------:R-:W1:Y:S02]  /*3a90*/  SYNCS.PHASECHK.TRANS64.TRYWAIT P0, [UR6+0x8], R5 ;  /* 0x00000805ff0075a7 */ /* 0x000e640008001106 */
[----:B-1----:R-:W-:Y:S05]  /*3aa0*/  @P0 BRA `(.L_x_61) ;  /* 0x0000000000080947 */ /* 0x002fea0003800000 */
[----:B------:R-:W1:Y:S02]  /*3ab0*/  SYNCS.PHASECHK.TRANS64.TRYWAIT P0, [UR6+0x8], R5 ;  /* 0x00000805ff0075a7 */ /* 0x000e640008001106 */
[----:B-1----:R-:W-:Y:S05]  /*3ac0*/  @!P0 BRA `(.L_x_62) ;  /* 0x0000003400dc8947 */ /* 0x002fea0003800000 */
.L_x_61:
[----:B-1----:R-:W-:Y:S01]  /*3ad0*/  HFMA2 R4, -RZ, RZ, 0, 5.9604644775390625e-08 ;  /* 0x00000001ff047431 */ /* 0x002fe200000001ff */
[----:B------:R-:W-:Y:S01]  /*3ae0*/  UPRMT UR7, UR4, 0x654, UR8 ;  /* 0x0000065404077896 */ /* 0x000fe20008000008 */
[----:B------:R-:W-:Y:S01]  /*3af0*/  IMAD.MOV.U32 R7, RZ, RZ, 0xffff ;  /* 0x0000ffffff077424 */ /* 0x000fe200078e00ff */
[----:B------:R-:W-:Y:S01]  /*3b00*/  PRMT R2, R2, 0x654, R3 ;  /* 0x0000065402027816 */ /* 0x000fe20000000003 */
[----:B------:R-:W-:Y:S02]  /*3b10*/  IMAD.MOV.U32 R5, RZ, RZ, 0x4 ;  /* 0x00000004ff057424 */ /* 0x000fe400078e00ff */
[----:B------:R-:W-:Y:S01]  /*3b20*/  IMAD.SHL.U32 R9, R10, 0x20, RZ ;  /* 0x000000200a097824 */ /* 0x000fe200078e00ff */
[----:B------:R-:W-:Y:S02]  /*3b30*/  MOV R3, UR7 ;  /* 0x0000000700037c02 */ /* 0x000fe40008000f00 */
[-C--:B------:R-:W-:Y:S01]  /*3b40*/  SHF.L.U32 R7, R7, R10.reuse, RZ ;  /* 0x0000000a07077219 */ /* 0x080fe200000006ff */
[----:B------:R1:W-:Y:S01]  /*3b50*/  SYNCS.ARRIVE.TRANS64.RED RZ, [UR7], R5 ;  /* 0x00000005ffff79a7 */ /* 0x0003e20008000407 */
[----:B------:R-:W-:Y:S01]  /*3b60*/  SHF.L.U32 R6, R4, R10, RZ ;  /* 0x0000000a04067219 */ /* 0x000fe200000006ff */
[----:B------:R1:W-:Y:S04]  /*3b70*/  STS [UR37+0x700], R9 ;  /* 0x00070009ff007988 */ /* 0x0003e80008000825 */
[----:B------:R1:W-:Y:S04]  /*3b80*/  STAS [R2.64], R10 ;  /* 0x0000000a02007dbd */ /* 0x0003e8000c0008ff */
[----:B------:R1:W-:Y:S04]  /*3b90*/  ATOMS.OR RZ, [UR6+0x14], R7 ;  /* 0x00001407ffff798c */ /* 0x0003e8000b000006 */
[----:B------:R1:W-:Y:S04]  /*3ba0*/  ATOMS.OR RZ, [UR6+0x18], R6 ;  /* 0x00001806ffff798c */ /* 0x0003e8000b000006 */
[----:B------:R1:W-:Y:S02]  /*3bb0*/  ATOMS.XOR RZ, [UR6+0x10], R4 ;  /* 0x00001004ffff798c */ /* 0x0003e4000b800006 */
.L_x_58:
[----:B------:R-:W-:Y:S05]  /*3bc0*/  BSYNC B0 ;  /* 0x0000000000007941 */ /* 0x000fea0003800000 */
.L_x_57:
[----:B------:R-:W-:Y:S05]  /*3bd0*/  BRA.U UP0, `(.L_x_63) ;  /* 0x00000001006c7547 */ /* 0x000fea000b800000 */
[----:B------:R-:W-:-:S03]  /*3be0*/  UMOV UR7, 0xffffffff ;  /* 0xffffffff00077882 */ /* 0x000fc60000000000 */
[----:B------:R-:W-:Y:S05]  /*3bf0*/  BRA.DIV UR7, `(.L_x_64) ;  /* 0x0000003607a87947 */ /* 0x000fea000b800000 */
[----:B------:R-:W-:-:S13]  /*3c00*/  ELECT P6, URZ, PT ;  /* 0x0000000000ff782f */ /* 0x000fda00038c0000 */
.L_x_135:
[----:B------:R-:W-:Y:S05]  /*3c10*/  @!P6 BRA `(.L_x_63) ;  /* 0x00000000005ce947 */ /* 0x000fea0003800000 */
[----:B-1----:R-:W1:Y:S02]  /*3c20*/  LDS R3, [UR6+0x10] ;  /* 0x00001006ff037984 */ /* 0x002e640008000800 */
[----:B-1----:R-:W-:-:S04]  /*3c30*/  SHF.L.U32 R3, R3, 0x1f, RZ ;  /* 0x0000001f03037819 */ /* 0x002fc800000006ff */
[----:B------:R-:W1:Y:S02]  /*3c40*/  SYNCS.PHASECHK.TRANS64.TRYWAIT P0, [UR6+0x8], R3 ;  /* 0x00000803ff0075a7 */ /* 0x000e640008001106 */
[----:B-1----:R-:W-:Y:S05]  /*3c50*/  @P0 BRA `(.L_x_65) ;  /* 0x0000000000080947 */ /* 0x002fea0003800000 */
[----:B------:R-:W1:Y:S02]  /*3c60*/  SYNCS.PHASECHK.TRANS64.TRYWAIT P0, [UR6+0x8], R3 ;  /* 0x00000803ff0075a7 */ /* 0x000e640008001106 */
[----:B-1----:R-:W-:Y:S05]  /*3c70*/  @!P0 BRA `(.L_x_66) ;  /* 0x0000003400a88947 */ /* 0x002fea0003800000 */
.L_x_65:
[----:B------:R-:W2:Y:S01]  /*3c80*/  LDS R5, [UR37+0x700] ;  /* 0x00070025ff057984 */ /* 0x000ea20008000800 */
[----:B-1----:R-:W-:Y:S02]  /*3c90*/  HFMA2 R2, -RZ, RZ, 0, 5.9604644775390625e-08 ;  /* 0x00000001ff027431 */ /* 0x002fe400000001ff */
[----:B------:R-:W-:Y:S01]  /*3ca0*/  IMAD.MOV.U32 R3, RZ, RZ, 0xffff ;  /* 0x0000ffffff037424 */ /* 0x000fe200078e00ff */
[----:B------:R-:W-:Y:S01]  /*3cb0*/  UPRMT UR7, UR4, 0x654, UR8 ;  /* 0x0000065404077896 */ /* 0x000fe20008000008 */
[----:B--2---:R-:W-:-:S03]  /*3cc0*/  IMAD.SHL.U32 R4, R5, 0x20, RZ ;  /* 0x0000002005047824 */ /* 0x004fc600078e00ff */
[-C--:B------:R-:W-:Y:S02]  /*3cd0*/  SHF.L.U32 R3, R3, R5.reuse, RZ ;  /* 0x0000000503037219 */ /* 0x080fe400000006ff */
[----:B------:R-:W-:Y:S01]  /*3ce0*/  SHF.L.U32 R5, R2, R5, RZ ;  /* 0x0000000502057219 */ /* 0x000fe200000006ff */
[----:B------:R2:W-:Y:S04]  /*3cf0*/  STS [UR37+0x700], R4 ;  /* 0x00070004ff007988 */ /* 0x0005e80008000825 */
[----:B------:R2:W-:Y:S04]  /*3d00*/  ATOMS.OR RZ, [UR6+0x14], R3 ;  /* 0x00001403ffff798c */ /* 0x0005e8000b000006 */
[----:B------:R2:W-:Y:S01]  /*3d10*/  ATOMS.OR RZ, [UR6+0x18], R5 ;  /* 0x00001805ffff798c */ /* 0x0005e2000b000006 */
[----:B------:R-:W-:Y:S03]  /*3d20*/  SYNCS.ARRIVE.TRANS64.RED.A1T0 RZ, [UR7], RZ ;  /* 0x000000ffffff79a7 */ /* 0x000fe60008100407 */
[----:B------:R2:W-:Y:S01]  /*3d30*/  ATOMS.XOR RZ, [UR6+0x10], R2 ;  /* 0x00001002ffff798c */ /* 0x0005e2000b800006 */
[----:B------:R-:W-:Y:S05]  /*3d40*/  BRA `(.L_x_63) ;  /* 0x0000000000107947 */ /* 0x000fea0003800000 */
.L_x_56:
[----:B------:R-:W-:-:S05]  /*3d50*/  MOV R2, 0xffffffff ;  /* 0xffffffff00027802 */ /* 0x000fca0000000f00 */
[----:B------:R1:W-:Y:S02]  /*3d60*/  STS [UR37+0x700], R2 ;  /* 0x00070002ff007988 */ /* 0x0003e40008000825 */
[----:B-1----:R-:W-:Y:S02]  /*3d70*/  MOV R2, 0x3d90 ;  /* 0x00003d9000027802 */ /* 0x002fe40000000f00 */
[----:B-----5:R-:W-:Y:S05]  /*3d80*/  CALL.REL.NOINC `($__internal_1_$__cuda_sm10x_tcgen05_guardrail_trap_phase_invalid_during_alloc) ;  /* 0x0000003800c47944 */ /* 0x020fea0003c00000 */
.L_x_63:
[----:B------:R-:W-:Y:S05]  /*3d90*/  WARPSYNC.ALL ;  /* 0x0000000000007948 */ /* 0x000fea0003800000 */
[----:B------:R-:W3:Y:S01]  /*3da0*/  S2UR UR8, SR_CgaCtaId ;  /* 0x00000000000879c3 */ /* 0x000ee20000008800 */
[----:B------:R-:W-:Y:S01]  /*3db0*/  UMOV UR6, 0x400 ;  /* 0x0000040000067882 */ /* 0x000fe20000000000 */
[----:B------:R-:W-:-:S06]  /*3dc0*/  NOP ;  /* 0x0000000000007918 */ /* 0x000fcc0000000000 */
[----:B------:R-:W-:Y:S06]  /*3dd0*/  BAR.ARV 0x6, 0xa0 ;  /* 0x0182800000007b1d */ /* 0x000fec0000002000 */
[----:B------:R-:W-:Y:S01]  /*3de0*/  LOP3.LUT R0, R0, 0xffff, RZ, 0xc0, !PT ;  /* 0x0000ffff00007812 */ /* 0x000fe200078ec0ff */
[----:B-1----:R-:W-:Y:S01]  /*3df0*/  IMAD.MOV.U32 R9, RZ, RZ, 0x1 ;  /* 0x00000001ff097424 */ /* 0x002fe200078e00ff */
[----:B------:R-:W-:Y:S01]  /*3e00*/  LOP3.LUT R8, R8, 0xffff, RZ, 0xc0, !PT ;  /* 0x0000ffff08087812 */ /* 0x000fe200078ec0ff */
[----:B------:R-:W-:Y:S01]  /*3e10*/  UMOV UR22, URZ ;  /* 0x000000ff00167c82 */ /* 0x000fe20008000000 */
[----:B------:R-:W-:Y:S01]  /*3e20*/  R2UR UR12, R0 ;  /* 0x00000000000c72ca */ /* 0x000fe200000e0000 */
[----:B------:R-:W-:Y:S01]  /*3e30*/  UMOV UR21, URZ ;  /* 0x000000ff00157c82 */ /* 0x000fe20008000000 */
[----:B------:R-:W-:Y:S01]  /*3e40*/  R2UR UR13, R8 ;  /* 0x00000000080d72ca */ /* 0x000fe200000e0000 */
[----:B------:R-:W-:Y:S01]  /*3e50*/  IMAD.MOV.U32 R8, RZ, RZ, RZ ;  /* 0x000000ffff087224 */ /* 0x000fe200078e00ff */
[----:B------:R-:W-:-:S02]  /*3e60*/  UISETP.NE.AND UP2, UPT, UR5, URZ, UPT ;  /* 0x000000ff0500728c */ /* 0x000fc4000bf45270 */
[----:B---3--:R-:W-:Y:S01]  /*3e70*/  ULEA UR8, UR8, UR6, 0x18 ;  /* 0x0000000608087291 */ /* 0x008fe2000f8ec0ff */
[----:B------:R-:W1:Y:S03]  /*3e80*/  LDCU UR6, c[0x0][0x38c] ;  /* 0x00007180ff0677ac */ /* 0x000e660008000800 */
[----:B------:R-:W-:Y:S02]  /*3e90*/  UIADD3 UR14, UPT, UPT, UR8, 0x1900, URZ ;  /* 0x00001900080e7890 */ /* 0x000fe4000fffe0ff */
[----:B------:R-:W-:-:S03]  /*3ea0*/  UIADD3 UR15, UPT, UPT, UR8, 0x32900, URZ ;  /* 0x00032900080f7890 */ /* 0x000fc6000fffe0ff */
[----:B--2---:R-:W2:Y:S01]  /*3eb0*/  LDS R2, [UR8+0x700] ;  /* 0x00070008ff027984 */ /* 0x004ea20008000800 */
[----:B------:R-:W-:Y:S02]  /*3ec0*/  USHF.R.U32.HI UR14, URZ, 0x4, UR14 ;  /* 0x00000004ff0e7899 */ /* 0x000fe4000801160e */
[----:B------:R-:W-:Y:S02]  /*3ed0*/  USHF.R.U32.HI UR15, URZ, 0x4, UR15 ;  /* 0x00000004ff0f7899 */ /* 0x000fe4000801160f */
[----:B------:R-:W-:Y:S02]  /*3ee0*/  ULOP3.LUT UR14, UR14, 0x3fff, URZ, 0xc0, !UPT ;  /* 0x00003fff0e0e7892 */ /* 0x000fe4000f8ec0ff */
[----:B------:R-:W-:Y:S02]  /*3ef0*/  ULOP3.LUT UR15, UR15, 0x3fff, URZ, 0xc0, !UPT ;  /* 0x00003fff0f0f7892 */ /* 0x000fe4000f8ec0ff */
[----:B------:R-:W-:Y:S02]  /*3f00*/  ULOP3.LUT UR14, UR14, 0x10000, URZ, 0xfc, !UPT ;  /* 0x000100000e0e7892 */ /* 0x000fe4000f8efcff */
[----:B-1----:R-:W-:-:S02]  /*3f10*/  UIADD3 UR6, UPT, UPT, UR6, 0xf, URZ ;  /* 0x0000000f06067890 */ /* 0x002fc4000fffe0ff */
[----:B------:R-:W-:Y:S02]  /*3f20*/  ULOP3.LUT UR15, UR15, 0x10000, URZ, 0xfc, !UPT ;  /* 0x000100000f0f7892 */ /* 0x000fe4000f8efcff */
[----:B------:R-:W-:Y:S01]  /*3f30*/  USHF.R.S32.HI UR7, URZ, 0x1f, UR6 ;  /* 0x0000001fff077899 */ /* 0x000fe20008011406 */
[----:B------:R-:W-:Y:S01]  /*3f40*/  UMOV UR20, URZ ;  /* 0x000000ff00147c82 */ /* 0x000fe20008000000 */
[----:B------:R-:W-:Y:S02]  /*3f50*/  UMOV UR26, 0x0 ;  /* 0x00000000001a7882 */ /* 0x000fe40000000000 */
[----:B------:R-:W-:Y:S01]  /*3f60*/  ULEA.HI UR7, UR7, UR6, URZ, 0x4 ;  /* 0x0000000607077291 */ /* 0x000fe2000f8f20ff */
[----:B------:R-:W-:-:S03]  /*3f70*/  UMOV UR27, 0x8040490 ;  /* 0x08040490001b7882 */ /* 0x000fc60000000000 */
[----:B------:R-:W-:-:S04]  /*3f80*/  USHF.R.S32.HI UR7, URZ, 0x4, UR7 ;  /* 0x00000004ff077899 */ /* 0x000fc80008011407 */
[----:B------:R-:W-:-:S04]  /*3f90*/  UISETP.LT.AND UP0, UPT, UR7, 0x1, UPT ;  /* 0x000000010700788c */ /* 0x000fc8000bf01270 */
[----:B------:R-:W-:Y:S01]  /*3fa0*/  USEL UR23, UR7, 0x1, !UP0 ;  /* 0x0000000107177887 */ /* 0x000fe2000c000000 */
[----:B--2---:R-:W-:Y:S02]  /*3fb0*/  R2UR UR24, R2 ;  /* 0x00000000021872ca */ /* 0x004fe400000e0000 */
[----:B------:R-:W-:-:S13]  /*3fc0*/  CS2R R2, SRZ ;  /* 0x0000000000027805 */ /* 0x000fda000001ff00 */
.L_x_74:
[C---:B------:R-:W-:Y:S02]  /*3fd0*/  LEA R0, R8.reuse, UR8, 0x3 ;  /* 0x0000000808007c11 */ /* 0x040fe4000f8e18ff */
[----:B------:R-:W-:Y:S02]  /*3fe0*/  SHF.L.U32 R4, R3, 0x1f, RZ ;  /* 0x0000001f03047819 */ /* 0x000fe400000006ff */
[----:B------:R-:W-:Y:S02]  /*3ff0*/  LEA R5, R8, UR8, 0x4 ;  /* 0x0000000808057c11 */ /* 0x000fe4000f8e20ff */
[----:B------:R-:W1:Y:S02]  /*4000*/  SYNCS.PHASECHK.TRANS64.TRYWAIT P0, [R0+URZ+0x650], R4 ;  /* 0x00065004000075a7 */ /* 0x000e6400080011ff */
[----:B-1-34-:R-:W-:Y:S05]  /*4010*/  @!P0 BRA `(.L_x_67) ;  /* 0x0000003000d88947 */ /* 0x01afea0003800000 */
.L_x_136:
[----:B-1----:R-:W1:Y:S01]  /*4020*/  LDS.128 R4, [R5+0x6e0] ;  /* 0x0006e00005047984 */ /* 0x002e620000000c00 */
[----:B------:R-:W-:Y:S02]  /*4030*/  VIADD R0, R0, 0x660 ;  /* 0x0000066000007836 */ /* 0x000fe40000000000 */
[----:B------:R-:W-:Y:S01]  /*4040*/  VIADD R8, R8, 0x1 ;  /* 0x0000000108087836 */ /* 0x000fe20000000000 */
[----:B------:R-:W-:Y:S01]  /*4050*/  @!PT LDS RZ, [RZ] ;  /* 0x00000000fffff984 */ /* 0x000fe20000000800 */
[----:B------:R-:W-:Y:S01]  /*4060*/  @!PT LDS RZ, [RZ] ;  /* 0x00000000fffff984 */ /* 0x000fe20000000800 */
[----:B------:R-:W-:Y:S01]  /*4070*/  @!PT LDS RZ, [RZ] ;  /* 0x00000000fffff984 */ /* 0x000fe20000000800 */
[----:B------:R-:W-:Y:S01]  /*4080*/  @!PT LDS RZ, [RZ] ;  /* 0x00000000fffff984 */ /* 0x000fe20000000800 */
[----:B------:R2:W-:Y:S06]  /*4090*/  MEMBAR.ALL.CTA ;  /* 0x0000000000007992 */ /* 0x0005ec0000008000 */
[----:B--2---:R-:W2:Y:S01]  /*40a0*/  FENCE.VIEW.ASYNC.S ;  /* 0x00000000000073c6 */ /* 0x004ea20000000000 */
[----:B------:R-:W-:-:S04]  /*40b0*/  PRMT R0, RZ, 0x654, R0 ;  /* 0x00000654ff007816 */ /* 0x000fc80000000000 */
[----:B--2---:R2:W-:Y:S01]  /*40c0*/  SYNCS.ARRIVE.TRANS64.RED.A1T0 RZ, [R0+URZ], RZ ;  /* 0x000000ff00ff79a7 */ /* 0x0045e200081004ff */
[----:B-1----:R-:W-:Y:S01]  /*40d0*/  LOP3.LUT P1, RZ, R6, 0x1, RZ, 0xc0, !PT ;  /* 0x0000000106ff7812 */ /* 0x002fe2000782c0ff */
[----:B--2---:R-:W-:-:S12]  /*40e0*/  BRA.U UP2, `(.L_x_68) ;  /* 0x0000000102cc7547 */ /* 0x004fd8000b800000 */
[----:B------:R-:W1:Y:S01]  /*40f0*/  LDCU UR6, c[0x0][0x38c] ;  /* 0x00007180ff0677ac */ /* 0x000e620008000800 */
[----:B------:R-:W-:Y:S02]  /*4100*/  PLOP3.LUT P2, PT, PT, PT, PT, 0x80, 0x8 ;  /* 0x000000000008781c */ /* 0x000fe40003f4f070 */
[----:B------:R-:W-:Y:S01]  /*4110*/  SHF.L.U32 R4, R9, 0x1f, RZ ;  /* 0x0000001f09047819 */ /* 0x000fe200000006ff */
[----:B------:R-:W-:Y:S02]  /*4120*/  ULEA UR11, UR22, UR8, 0x3 ;  /* 0x00000008160b7291 */ /* 0x000fe4000f8e18ff */
[----:B-1----:R-:W-:-:S06]  /*4130*/  UISETP.GE.AND UP0, UPT, UR6, 0x1, UPT ;  /* 0x000000010600788c */ /* 0x002fcc000bf06270 */
[----:B------:R-:W-:-:S05]  /*4140*/  PLOP3.LUT P0, PT, PT, PT, UP0, 0x80, 0x8 ;  /* 0x000000000008781c */ /* 0x000fca0003f0f008 */
[----:B------:R-:W-:-:S08]  /*4150*/  @UP0 ULEA UR6, UR21, UR8, 0x3 ;  /* 0x0000000815060291 */ /* 0x000fd0000f8e18ff */
[----:B------:R-:W-:-:S04]  /*4160*/  @P0 SHF.L.U32 R0, R2, 0x1f, RZ ;  /* 0x0000001f02000819 */ /* 0x000fc800000006ff */
[----:B------:R1:W2:Y:S01]  /*4170*/  @P0 SYNCS.PHASECHK.TRANS64.TRYWAIT P2, [UR6], R0 ;  /* 0x00000000ff0005a7 */ /* 0x0002a20008041106 */
[----:B------:R-:W3:Y:S02]  /*4180*/  SYNCS.PHASECHK.TRANS64.TRYWAIT P0, [UR11+0x690], R4 ;  /* 0x00069004ff0075a7 */ /* 0x000ee4000800110b */
[----:B-123--:R-:W-:Y:S05]  /*4190*/  @!P0 BRA `(.L_x_69) ;  /* 0x00000030008c8947 */ /* 0x00efea0003800000 */
.L_x_138:
[----:B------:R-:W-:Y:S01]  /*41a0*/  UMOV UR19, UR20 ;  /* 0x0000001400137c82 */ /* 0x000fe20008000000 */
[----:B------:R-:W-:Y:S05]  /*41b0*/  BRA.U !UP0, `(.L_x_70) ;  /* 0x0000000108887547 */ /* 0x000fea000b800000 */
[----:B------:R-:W-:Y:S02]  /*41c0*/  UIADD3 UR19, UPT, UPT, UR23, UR20, URZ ;  /* 0x0000001417137290 */ /* 0x000fe4000fffe0ff */
[----:B------:R-:W-:Y:S02]  /*41d0*/  ULEA UR10, UR22, UR24, 0x3 ;  /* 0x00000018160a7291 */ /* 0x000fe4000f8e18ff */
[----:B------:R-:W-:Y:S01]  /*41e0*/  UPLOP3.LUT UP3, UPT, UPT, UPT, UPT, 0x40, 0x4 ;  /* 0x000000000004789c */ /* 0x000fe20003f6e870 */
[----:B------:R-:W-:Y:S01]  /*41f0*/  UMOV UR18, UR7 ;  /* 0x0000000700127c82 */ /* 0x000fe20008000000 */
[----:B------:R-:W-:-:S09]  /*4200*/  UMOV UR17, UR21 ;  /* 0x0000001500117c82 */ /* 0x000fd20008000000 */
.L_x_73:
[----:B--2---:R-:W-:Y:S01]  /*4210*/  ULEA UR9, UR17, UR8, 0x3 ;  /* 0x0000000811097291 */ /* 0x004fe2000f8e18ff */
[----:B---3--:R-:W-:Y:S11]  /*4220*/  @P2 BRA `(.L_x_71) ;  /* 0x00000000000c2947 */ /* 0x008ff60003800000 */
[----:B-1----:R-:W-:Y:S04]  /*4230*/  SHF.L.U32 R4, R2, 0x1f, RZ ;  /* 0x0000001f02047819 */ /* 0x002fe800000006ff */
[----:B------:R-:W1:Y:S02]  /*4240*/  SYNCS.PHASECHK.TRANS64.TRYWAIT P0, [UR9], R4 ;  /* 0x00000004ff0075a7 */ /* 0x000e640008001109 */
[----:B-1----:R-:W-:Y:S05]  /*4250*/  @!P0 BRA `(.L_x_72) ;  /* 0x0000003000748947 */ /* 0x002fea0003800000 */
.L_x_71:
[----:B------:R-:W-:Y:S01]  /*4260*/  UISETP.NE.AND UP0, UPT, UR18, 0x1, UPT ;  /* 0x000000011200788c */ /* 0x000fe2000bf05270 */
[----:B------:R-:W-:Y:S01]  /*4270*/  PLOP3.LUT P2, PT, PT, PT, PT, 0x80, 0x8 ;  /* 0x000000000008781c */ /* 0x000fe20003f4f070 */
[----:B------:R-:W-:Y:S02]  /*4280*/  UIADD3 UR21, UPT, UPT, UR17, 0x1, URZ ;  /* 0x0000000111157890 */ /* 0x000fe4000fffe0ff */
[----:B------:R-:W-:Y:S02]  /*4290*/  ULEA UR28, UR17, UR15, 0x4 ;  /* 0x0000000f111c7291 */ /* 0x000fe4000f8e20ff */
[----:B------:R-:W-:Y:S01]  /*42a0*/  UISETP.NE.AND UP1, UPT, UR21, 0x62, UPT ;  /* 0x000000621500788c */ /* 0x000fe2000bf25270 */
[----:B------:R-:W-:Y:S01]  /*42b0*/  PLOP3.LUT P0, PT, PT, PT, UP0, 0x80, 0x8 ;  /* 0x000000000008781c */ /* 0x000fe20003f0f008 */
[----:B------:R-:W-:Y:S02]  /*42c0*/  ULEA UR30, UR17, UR14, 0x7 ;  /* 0x0000000e111e7291 */ /* 0x000fe4000f8e38ff */
[----:B------:R-:W-:Y:S02]  /*42d0*/  USEL UR16, URZ, 0x1, UP1 ;  /* 0x00000001ff107887 */ /* 0x000fe40008800000 */
[----:B------:R-:W-:Y:S02]  /*42e0*/  USEL UR21, UR21, URZ, UP1 ;  /* 0x000000ff15157287 */ /* 0x000fe40008800000 */
[----:B------:R-:W-:Y:S02]  /*42f0*/  UIADD3 UR9, UPT, UPT, UR9, 0x310, URZ ;  /* 0x0000031009097890 */ /* 0x000fe4000fffe0ff */
[----:B------:R-:W-:Y:S01]  /*4300*/  @UP0 ULEA UR6, UR21, UR8, 0x3 ;  /* 0x0000000815060291 */ /* 0x000fe2000f8e18ff */
[----:B------:R-:W-:Y:S01]  /*4310*/  LOP3.LUT R2, R2, UR16, RZ, 0x3c, !PT ;  /* 0x0000001002027c12 */ /* 0x000fe2000f8e3cff */
[----:B------:R-:W-:Y:S01]  /*4320*/  UMOV UR29, 0xc0004000 ;  /* 0xc0004000001d7882 */ /* 0x000fe20000000000 */
[----:B------:R-:W-:Y:S01]  /*4330*/  UMOV UR31, 0xc0004010 ;  /* 0xc0004010001f7882 */ /* 0x000fe20000000000 */
[----:B------:R-:W-:Y:S01]  /*4340*/  UIADD3 UR20, UPT, UPT, UR20, 0x1, URZ ;  /* 0x0000000114147890 */ /* 0x000fe2000fffe0ff */
[----:B-1----:R-:W-:Y:S01]  /*4350*/  @P0 SHF.L.U32 R0, R2, 0x1f, RZ ;  /* 0x0000001f02000819 */ /* 0x002fe200000006ff */
[----:B------:R-:W-:Y:S02]  /*4360*/  UIADD3 UR18, UPT, UPT, UR18, -0x1, URZ ;  /* 0xffffffff12127890 */ /* 0x000fe4000fffe0ff */
[----:B------:R-:W-:Y:S01]  /*4370*/  UISETP.NE.AND UP0, UPT, UR20, UR19, UPT ;  /* 0x000000131400728c */ /* 0x000fe2000bf05270 */
[----:B------:R2:W3:Y:S01]  /*4380*/  @P0 SYNCS.PHASECHK.TRANS64.TRYWAIT P2, [UR6], R0 ;  /* 0x00000000ff0005a7 */ /* 0x0004e20008041106 */
[----:B------:R2:W-:Y:S01]  /*4390*/  UTCHMMA.2CTA gdesc[UR30], gdesc[UR28], tmem[UR10], tmem[UR26], idesc[UR27], UP3 ;  /* 0x00ff1a1c1e0075ea */ /* 0x0005e20009a0000a */
[----:B------:R-:W-:Y:S01]  /*43a0*/  UPLOP3.LUT UP3, UPT, UPT, UPT, UPT, 0x80, 0x8 ;  /* 0x000000000008789c */ /* 0x000fe20003f6f070 */
[----:B------:R2:W-:Y:S01]  /*43b0*/  UTCBAR.2CTA.MULTICAST [UR9], URZ, UR13 ;  /* 0x000000ff090073e9 */ /* 0x0005e2000820080d */
[----:B------:R-:W-:Y:S04]  /*43c0*/  UMOV UR17, UR21 ;  /* 0x0000001500117c82 */ /* 0x000fe80008000000 */
[----:B------:R-:W-:Y:S05]  /*43d0*/  BRA.U UP0, `(.L_x_73) ;  /* 0xfffffffd008c7547 */ /* 0x000fea000b83ffff */
.L_x_70:
[----:B------:R-:W-:Y:S01]  /*43e0*/  UIADD3 UR11, UPT, UPT, UR11, 0x670, URZ ;  /* 0x000006700b0b7890 */ /* 0x000fe2000fffe0ff */
[----:B------:R-:W-:-:S08]  /*43f0*/  UMOV UR20, UR19 ;  /* 0x0000001300147c82 */ /* 0x000fd00008000000 */
[----:B------:R4:W-:Y:S01]  /*4400*/  UTCBAR.2CTA.MULTICAST [UR11], URZ, UR12 ;  /* 0x000000ff0b0073e9 */ /* 0x0009e2000820080c */
[----:B------:R-:W-:Y:S02]  /*4410*/  NOP ;  /* 0x0000000000007918 */ /* 0x000fe40000000000 */
.L_x_68:
[----:B------:R-:W-:Y:S01]  /*4420*/  UIADD3 UR22, UPT, UPT, UR22, 0x1, URZ ;  /* 0x0000000116167890 */ /* 0x000fe2000fffe0ff */
[----:B------:R-:W-:-:S03]  /*4430*/  ISETP.NE.AND P0, PT, R8, 0x2, PT ;  /* 0x000000020800780c */ /* 0x000fc60003f05270 */
[----:B------:R-:W-:Y:S01]  /*4440*/  UISETP.NE.AND UP0, UPT, UR22, 0x4, UPT ;  /* 0x000000041600788c */ /* 0x000fe2000bf05270 */
[----:B-12---:R-:W-:Y:S02]  /*4450*/  SEL R0, RZ, 0x1, P0 ;  /* 0x00000001ff007807 */ /* 0x006fe40000000000 */
[----:B------:R-:W-:Y:S01]  /*4460*/  SEL R8, R8, RZ, P0 ;  /* 0x000000ff08087207 */ /* 0x000fe20000000000 */
[----:B------:R-:W-:Y:S01]  /*4470*/  USEL UR6, URZ, 0x1, UP0 ;  /* 0x00000001ff067887 */ /* 0x000fe20008000000 */
[----:B------:R-:W-:Y:S01]  /*4480*/  LOP3.LUT R3, R3, R0, RZ, 0x3c, !PT ;  /* 0x0000000003037212 */ /* 0x000fe200078e3cff */
[----:B------:R-:W-:-:S04]  /*4490*/  USEL UR22, UR22, URZ, UP0 ;  /* 0x000000ff16167287 */ /* 0x000fc80008000000 */
[----:B------:R-:W-:Y:S01]  /*44a0*/  LOP3.LUT R9, R9, UR6, RZ, 0x3c, !PT ;  /* 0x0000000609097c12 */ /* 0x000fe2000f8e3cff */
[----:B------:R-:W-:Y:S07]  /*44b0*/  @P1 BRA `(.L_x_74) ;  /* 0xfffffff800c41947 */ /* 0x000fee000383ffff */
[----:B------:R-:W1:Y:S01]  /*44c0*/  S2UR UR6, SR_CgaCtaId ;  /* 0x00000000000679c3 */ /* 0x000e620000008800 */
[----:B------:R-:W-:Y:S01]  /*44d0*/  ELECT P0, URZ, PT ;  /* 0x0000000000ff782f */ /* 0x000fe20003800000 */
[----:B------:R-:W-:Y:S01]  /*44e0*/  HFMA2 R0, -RZ, RZ, 0, 5.9604644775390625e-08 ;  /* 0x00000001ff007431 */ /* 0x000fe200000001ff */
[----:B------:R-:W-:-:S05]  /*44f0*/  UMOV UR7, 0x40 ;  /* 0x0000004000077882 */ /* 0x000fca0000000000 */
[----:B------:R-:W-:Y:S01]  /*4500*/  UVIRTCOUNT.DEALLOC.SMPOOL 0x80 ;  /* 0x000000800000784c */ /* 0x000fe20000000000 */
[----:B------:R-:W-:Y:S02]  /*4510*/  UISETP.NE.AND UP0, UPT, UR5, URZ, UPT ;  /* 0x000000ff0500728c */ /* 0x000fe4000bf05270 */
[----:B-1----:R-:W-:-:S09]  /*4520*/  ULEA UR6, UR6, UR7, 0x18 ;  /* 0x0000000706067291 */ /* 0x002fd2000f8ec0ff */
[----:B------:R1:W-:Y:S01]  /*4530*/  @P0 STS.U8 [UR6+0x1c], R0 ;  /* 0x00001c00ff000988 */ /* 0x0003e20008000006 */
[----:B------:R-:W-:Y:S05]  /*4540*/  BRA.U UP0, `(.L_x_75) ;  /* 0x0000000100a07547 */ /* 0x000fea000b800000 */
[----:B------:R-:W-:Y:S01]  /*4550*/  UIADD3 UR5, UPT, UPT, UR8, 0x690, URZ ;  /* 0x0000069008057890 */ /* 0x000fe2000fffe0ff */
[----:B------:R-:W-:-:S03]  /*4560*/  SHF.L.U32 R2, R9, 0x1f, RZ ;  /* 0x0000001f09027819 */ /* 0x000fc600000006ff */
[----:B------:R-:W-:-:S09]  /*4570*/  ULEA UR7, UR22, UR5, 0x3 ;  /* 0x0000000516077291 */ /* 0x000fd2000f8e18ff */
[----:B------:R-:W2:Y:S02]  /*4580*/  SYNCS.PHASECHK.TRANS64.TRYWAIT P0, [UR7], R2 ;  /* 0x00000002ff0075a7 */ /* 0x000ea40008001107 */
[----:B--2---:R-:W-:Y:S05]  /*4590*/  @!P0 BRA `(.L_x_76) ;  /* 0x0000002c00bc8947 */ /* 0x004fea0003800000 */
.L_x_141:
[----:B------:R-:W-:-:S04]  /*45a0*/  UIADD3 UR9, UPT, UPT, UR22, 0x1, URZ ;  /* 0x0000000116097890 */ /* 0x000fc8000fffe0ff */
[----:B------:R-:W-:-:S04]  /*45b0*/  UISETP.NE.AND UP1, UPT, UR9, 0x4, UPT ;  /* 0x000000040900788c */ /* 0x000fc8000bf25270 */
[----:B------:R-:W-:Y:S02]  /*45c0*/  USEL UR10, URZ, 0x1, UP1 ;  /* 0x00000001ff0a7887 */ /* 0x000fe40008800000 */
[----:B------:R-:W-:-:S04]  /*45d0*/  USEL UR9, UR9, URZ, UP1 ;  /* 0x000000ff09097287 */ /* 0x000fc80008800000 */
[----:B------:R-:W-:Y:S01]  /*45e0*/  ULEA UR7, UR9, UR5, 0x3 ;  /* 0x0000000509077291 */ /* 0x000fe2000f8e18ff */
[----:B-1----:R-:W-:-:S04]  /*45f0*/  LOP3.LUT R2, R9, UR10, RZ, 0x3c, !PT ;  /* 0x0000000a09027c12 */ /* 0x002fc8000f8e3cff */
[----:B------:R-:W-:-:S04]  /*4600*/  SHF.L.U32 R3, R2, 0x1f, RZ ;  /* 0x0000001f02037819 */ /* 0x000fc800000006ff */
[----:B------:R-:W1:Y:S02]  /*4610*/  SYNCS.PHASECHK.TRANS64.TRYWAIT P0, [UR7], R3 ;  /* 0x00000003ff0075a7 */ /* 0x000e640008001107 */
[----:B-1----:R-:W-:Y:S05]  /*4620*/  @!P0 BRA `(.L_x_77) ;  /* 0x0000002c00b08947 */ /* 0x002fea0003800000 */
.L_x_143:
        /* <DEDUP_REMOVED lines=9> */
.L_x_145:
[----:B------:R-:W-:-:S04]  /*46c0*/  UIADD3 UR9, UPT, UPT, UR9, 0x1, URZ ;  /* 0x0000000109097890 */ /* 0x000fc8000fffe0ff */
[----:B------:R-:W-:-:S04]  /*46d0*/  UISETP.NE.AND UP1, UPT, UR9, 0x4, UPT ;  /* 0x000000040900788c */ /* 0x000fc8000bf25270 */
[----:B------:R-:W-:Y:S02]  /*46e0*/  USEL UR7, URZ, 0x1, UP1 ;  /* 0x00000001ff077887 */ /* 0x000fe40008800000 */
[----:B------:R-:W-:-:S04]  /*46f0*/  USEL UR9, UR9, URZ, UP1 ;  /* 0x000000ff09097287 */ /* 0x000fc80008800000 */
[----:B------:R-:W-:Y:S01]  /*4700*/  ULEA UR9, UR9, UR5, 0x3 ;  /* 0x0000000509097291 */ /* 0x000fe2000f8e18ff */
[----:B------:R-:W-:-:S04]  /*4710*/  LOP3.LUT R2, R2, UR7, RZ, 0x3c, !PT ;  /* 0x0000000702027c12 */ /* 0x000fc8000f8e3cff */
[----:B------:R-:W-:Y:S01]  /*4720*/  SHF.L.U32 R2, R2, 0x1f, RZ ;  /* 0x0000001f02027819 */ /* 0x000fe200000006ff */
[----:B-1----:R-:W-:-:S04]  /*4730*/  IMAD.U32 R0, RZ, RZ, UR9 ;  /* 0x00000009ff007e24 */ /* 0x002fc8000f8e00ff */
[----:B------:R1:W2:Y:S03]  /*4740*/  SYNCS.PHASECHK.TRANS64.TRYWAIT P0, [R0+URZ], R2 ;  /* 0x00000002000075a7 */ /* 0x0002a600080011ff */
[----:B--2---:R-:W-:Y:S05]  /*4750*/  @!P0 NANOSLEEP.SYNCS 0x989680 ;  /* 0x009896800000895d */ /* 0x004fea0003900000 */
[----:B------:R-:W2:Y:S02]  /*4760*/  @!P0 SYNCS.PHASECHK.TRANS64 P0, [R0+URZ], R2 ;  /* 0x00000002000085a7 */ /* 0x000ea400080010ff */
[----:B--2---:R-:W-:Y:S05]  /*4770*/  @P0 BRA `(.L_x_79) ;  /* 0x0000000000200947 */ /* 0x004fea0003800000 */
.L_x_80:
[----:B--2---:R2:W1:Y:S02]  /*4780*/  SYNCS.PHASECHK.TRANS64.TRYWAIT P0, [R0+URZ], R2 ;  /* 0x00000002000075a7 */ /* 0x00446400080011ff */
[----:B-1----:R-:W-:Y:S05]  /*4790*/  @!P0 NANOSLEEP.SYNCS 0x989680 ;  /* 0x009896800000895d */ /* 0x002fea0003900000 */
[----:B------:R-:W1:Y:S02]  /*47a0*/  @!P0 SYNCS.PHASECHK.TRANS64 P0, [R0+URZ], R2 ;  /* 0x00000002000085a7 */ /* 0x000e6400080010ff */
[----:B-1----:R-:W-:Y:S05]  /*47b0*/  @!P0 BRA `(.L_x_80) ;  /* 0xfffffffc00f08947 */ /* 0x002fea000383ffff */
[----:B------:R-:W-:Y:S05]  /*47c0*/  BRA `(.L_x_79) ;  /* 0x00000000000c7947 */ /* 0x000fea0003800000 */
.L_x_75:
[----:B------:R-:W-:-:S04]  /*47d0*/  UIADD3 UR5, UPT, UPT, UR8, 0x6d0, URZ ;  /* 0x000006d008057890 */ /* 0x000fc8000fffe0ff */
[----:B------:R-:W-:-:S09]  /*47e0*/  UPRMT UR5, UR4, 0x654, UR5 ;  /* 0x0000065404057896 */ /* 0x000fd20008000005 */
[----:B------:R-:W-:Y:S03]  /*47f0*/  SYNCS.ARRIVE.TRANS64.RED.A1T0 RZ, [UR5], RZ ;  /* 0x000000ffffff79a7 */ /* 0x000fe60008100405 */
.L_x_79:
[----:B-12---:R-:W-:Y:S01]  /*4800*/  SHF.L.U32 R2, RZ, 0x1f, RZ ;  /* 0x0000001fff027819 */ /* 0x006fe200000006ff */
[----:B------:R-:W-:Y:S01]  /*4810*/  UIADD3 UR5, UPT, UPT, UR8, 0x6d0, URZ ;  /* 0x000006d008057890 */ /* 0x000fe2000fffe0ff */
[----:B------:R-:W-:Y:S02]  /*4820*/  PLOP3.LUT P0, PT, PT, PT, UP0, 0x80, 0x8 ;  /* 0x000000000008781c */ /* 0x000fe40003f0f008 */
[----:B------:R-:W1:Y:S02]  /*4830*/  SYNCS.PHASECHK.TRANS64.TRYWAIT P1, [UR8+0x6d0], R2 ;  /* 0x0006d002ff0075a7 */ /* 0x000e640008021108 */
[----:B-1----:R-:W-:Y:S09]  /*4840*/  @!P1 BRA `(.L_x_81) ;  /* 0x0000002c00589947 */ /* 0x002ff20003800000 */
.L_x_147:
[----:B------:R-:W-:Y:S01]  /*4850*/  @!UP0 UPRMT UR5, UR4, 0x654, UR5 ;  /* 0x0000065404058896 */ /* 0x000fe20008000005 */
[----:B------:R-:W-:Y:S02]  /*4860*/  UMOV UR8, 0xffff ;  /* 0x0000ffff00087882 */ /* 0x000fe40000000000 */
[----:B------:R-:W-:-:S06]  /*4870*/  UMOV UR4, 0x1 ;  /* 0x0000000100047882 */ /* 0x000fcc0000000000 */
[----:B------:R-:W-:Y:S01]  /*4880*/  @!P0 SYNCS.ARRIVE.TRANS64.RED.A1T0 RZ, [UR5], RZ ;  /* 0x000000ffffff89a7 */ /* 0x000fe20008100405 */
[----:B------:R-:W-:Y:S01]  /*4890*/  NOP ;  /* 0x0000000000007918 */ /* 0x000fe20000000000 */
[----:B-1----:R-:W1:Y:S01]  /*48a0*/  LDS R0, [UR6+0x14] ;  /* 0x00001406ff007984 */ /* 0x002e620008000800 */
[----:B------:R-:W-:-:S04]  /*48b0*/  ULOP3.LUT UR5, UR24, 0xffff, URZ, 0xc0, !UPT ;  /* 0x0000ffff18057892 */ /* 0x000fc8000f8ec0ff */
[----:B------:R-:W-:-:S04]  /*48c0*/  USHF.R.U32.HI UR5, URZ, 0x5, UR5 ;  /* 0x00000005ff057899 */ /* 0x000fc80008011605 */
[----:B------:R-:W-:Y:S02]  /*48d0*/  USHF.L.U32 UR8, UR8, UR5, URZ ;  /* 0x0000000508087299 */ /* 0x000fe400080006ff */
[----:B------:R-:W-:-:S04]  /*48e0*/  USHF.L.U32 UR4, UR4, UR5, URZ ;  /* 0x0000000504047299 */ /* 0x000fc800080006ff */
[----:B-1----:R-:W-:-:S04]  /*48f0*/  LOP3.LUT R0, R0, UR8, RZ, 0xc0, !PT ;  /* 0x0000000800007c12 */ /* 0x002fc8000f8ec0ff */
[----:B------:R-:W-:-:S13]  /*4900*/  ISETP.NE.AND P0, PT, R0, UR8, PT ;  /* 0x0000000800007c0c */ /* 0x000fda000bf05270 */
[----:B------:R-:W-:Y:S05]  /*4910*/  @P0 BRA `(.L_x_82) ;  /* 0x0000000000580947 */ /* 0x000fea0003800000 */
[----:B------:R-:W1:Y:S02]  /*4920*/  LDS R0, [UR6+0x18] ;  /* 0x00001806ff007984 */ /* 0x000e640008000800 */
[----:B-1----:R-:W-:-:S04]  /*4930*/  LOP3.LUT R0, R0, UR4, RZ, 0xc0, !PT ;  /* 0x0000000400007c12 */ /* 0x002fc8000f8ec0ff */
[----:B------:R-:W-:-:S13]  /*4940*/  ISETP.NE.AND P0, PT, R0, UR4, PT ;  /* 0x0000000400007c0c */ /* 0x000fda000bf05270 */
[----:B------:R-:W-:Y:S05]  /*4950*/  @P0 BRA `(.L_x_83) ;  /* 0x00000000003c0947 */ /* 0x000fea0003800000 */
[----:B------:R-:W1:Y:S01]  /*4960*/  S2R R2, SR_LANEID ;  /* 0x0000000000027919 */ /* 0x000e620000000000 */
[----:B------:R-:W-:Y:S01]  /*4970*/  ULOP3.LUT UR8, URZ, UR8, URZ, 0x33, !UPT ;  /* 0x00000008ff087292 */ /* 0x000fe2000f8e33ff */
[----:B------:R-:W-:Y:S02]  /*4980*/  VOTEU.ANY UR7, UPT, PT ;  /* 0x0000000000077886 */ /* 0x000fe400038e0100 */
[----:B------:R-:W-:-:S03]  /*4990*/  UFLO.U32 UR7, UR7 ;  /* 0x00000007000772bd */ /* 0x000fc600080e0000 */
[----:B------:R-:W-:-:S04]  /*49a0*/  IMAD.U32 R0, RZ, RZ, UR8 ;  /* 0x00000008ff007e24 */ /* 0x000fc8000f8e00ff */
[----:B------:R2:W3:Y:S02]  /*49b0*/  REDUX UR5, R0 ;  /* 0x00000000000573c4 */ /* 0x0004e40000000000 */
[----:B------:R1:W-:Y:S02]  /*49c0*/  UTCATOMSWS.AND URZ, UR8 ;  /* 0x0000000800ff79e3 */ /* 0x0003e40008000000 */
[----:B-1----:R-:W-:Y:S02]  /*49d0*/  ISETP.EQ.U32.AND P0, PT, R2, UR7, PT ;  /* 0x0000000702007c0c */ /* 0x002fe4000bf02070 */
[----:B--2---:R-:W-:Y:S02]  /*49e0*/  LOP3.LUT R0, RZ, UR4, RZ, 0x33, !PT ;  /* 0x00000004ff007c12 */ /* 0x004fe4000f8e33ff */
[----:B---3--:R-:W-:Y:S02]  /*49f0*/  MOV R2, UR5 ;  /* 0x0000000500027c02 */ /* 0x008fe40008000f00 */
[----:B------:R-:W1:Y:S07]  /*4a00*/  REDUX UR4, R0 ;  /* 0x00000000000473c4 */ /* 0x000e6e0000000000 */
[----:B------:R2:W-:Y:S01]  /*4a10*/  @P0 ATOMS.AND RZ, [UR6+0x14], R2 ;  /* 0x00001402ffff098c */ /* 0x0005e2000a800006 */
[----:B-1----:R-:W-:-:S05]  /*4a20*/  IMAD.U32 R0, RZ, RZ, UR4 ;  /* 0x00000004ff007e24 */ /* 0x002fca000f8e00ff */
[----:B------:R2:W-:Y:S01]  /*4a30*/  @P0 ATOMS.AND RZ, [UR6+0x18], R0 ;  /* 0x00001800ffff098c */ /* 0x0005e2000a800006 */
[----:B------:R-:W-:Y:S05]  /*4a40*/  BRA `(.L_x_84) ;  /* 0x0000000000147947 */ /* 0x000fea0003800000 */
.L_x_83:
[----:B------:R-:W-:Y:S02]  /*4a50*/  MOV R2, 0x4a70 ;  /* 0x00004a7000027802 */ /* 0x000fe40000000f00 */
[----:B---345:R-:W-:Y:S05]  /*4a60*/  CALL.REL.NOINC `($__internal_0_$__cuda_sm10x_tcgen05_guardrail_trap_col_being_dealloced_not_returned_by_alloc) ;  /* 0x0000002c00807944 */ /* 0x038fea0003c00000 */
[----:B------:R-:W-:Y:S05]  /*4a70*/  BRA `(.L_x_84) ;  /* 0x0000000000087947 */ /* 0x000fea0003800000 */
.L_x_82:
[----:B------:R-:W-:Y:S02]  /*4a80*/  MOV R2, 0x4aa0 ;  /* 0x00004aa000027802 */ /* 0x000fe40000000f00 */
[----:B---345:R-:W-:Y:S05]  /*4a90*/  CALL.REL.NOINC `($__internal_2_$__cuda_sm10x_tcgen05_guardrail_trap_unallocated_columns_being_dealloced) ;  /* 0x0000002c008c7944 */ /* 0x038fea0003c00000 */
.L_x_84:
[----:B------:R-:W-:Y:S01]  /*4aa0*/  NOP ;  /* 0x0000000000007918 */ /* 0x000fe20000000000 */
[----:B----4-:R-:W-:Y:S05]  /*4ab0*/  EXIT ;  /* 0x000000000000794d */ /* 0x010fea0003800000 */
.L_x_55:
[----:B------:R-:W-:-:S09]  /*4ac0*/  UISETP.NE.OR UP5, UPT, UR10, 0x3, !UP5 ;  /* 0x000000030a00788c */ /* 0x000fd2000efa5670 */
[----:B------:R-:W-:Y:S05]  /*4ad0*/  BRA.U UP5, `(.L_x_85) ;  /* 0x0000000d050c7547 */ /* 0x000fea000b800000 */
[----:B------:R-:W1:Y:S01]  /*4ae0*/  LDC R0, c[0x0][0xb30] ;  /* 0x0002cc00ff007b82 */ /* 0x000e620000000800 */
[----:B------:R-:W2:Y:S01]  /*4af0*/  LDCU.64 UR8, c[0x0][0x888] ;  /* 0x00011100ff0877ac */ /* 0x000ea20008000a00 */
[----:B------:R-:W-:Y:S01]  /*4b00*/  IMAD.MOV.U32 R28, RZ, RZ, 0x1 ;  /* 0x00000001ff1c7424 */ /* 0x000fe200078e00ff */
[----:B------:R-:W-:Y:S01]  /*4b10*/  CS2R R26, SRZ ;  /* 0x00000000001a7805 */ /* 0x000fe2000001ff00 */
[----:B------:R-:W-:Y:S01]  /*4b20*/  IMAD.MOV.U32 R24, RZ, RZ, 0x800 ;  /* 0x00000800ff187424 */ /* 0x000fe200078e00ff */
[----:B------:R-:W3:Y:S03]  /*4b30*/  LDCU.64 UR4, c[0x0][0x890] ;  /* 0x00011200ff0477ac */ /* 0x000ee60008000a00 */
[----:B------:R-:W4:Y:S01]  /*4b40*/  LDC R23, c[0x0][0x370] ;  /* 0x0000dc00ff177b82 */ /* 0x000f220000000800 */
[----:B------:R-:W-:Y:S01]  /*4b50*/  UMOV UR6, 0x400 ;  /* 0x0000040000067882 */ /* 0x000fe20000000000 */
[----:B------:R-:W-:-:S02]  /*4b60*/  UPLOP3.LUT UP1, UPT, UPT, UPT, UPT, 0x40, 0x4 ;  /* 0x000000000004789c */ /* 0x000fc40003f2e870 */
[----:B------:R-:W-:Y:S01]  /*4b70*/  ULEA UR6, UR37, UR6, 0x18 ;  /* 0x0000000625067291 */ /* 0x000fe2000f8ec0ff */
[----:B------:R-:W-:-:S03]  /*4b80*/  UMOV UR15, URZ ;  /* 0x000000ff000f7c82 */ /* 0x000fc60008000000 */
[----:B------:R-:W4:Y:S01]  /*4b90*/  LDC R3, c[0x0][0xb0c] ;  /* 0x0002c300ff037b82 */ /* 0x000f220000000800 */
[----:B--2---:R-:W-:Y:S02]  /*4ba0*/  UISETP.NE.U32.AND UP2, UPT, UR8, URZ, UPT ;  /* 0x000000ff0800728c */ /* 0x004fe4000bf45070 */
[----:B---3--:R-:W-:-:S05]  /*4bb0*/  UISETP.NE.U32.AND UP3, UPT, UR4, URZ, UPT ;  /* 0x000000ff0400728c */ /* 0x008fca000bf65070 */
[----:B------:R-:W2:Y:S01]  /*4bc0*/  LDC R20, c[0x0][0xb20] ;  /* 0x0002c800ff147b82 */ /* 0x000ea20000000800 */
[----:B-1----:R-:W-:Y:S01]  /*4bd0*/  ISETP.NE.AND P1, PT, R0, 0x1, PT ;  /* 0x000000010000780c */ /* 0x002fe20003f25270 */
[----:B------:R-:W-:Y:S02]  /*4be0*/  UISETP.NE.AND.EX UP2, UPT, UR9, URZ, UPT, UP2 ;  /* 0x000000ff0900728c */ /* 0x000fe4000bf45320 */
[----:B------:R-:W-:-:S04]  /*4bf0*/  UISETP.NE.AND.EX UP3, UPT, UR5, URZ, UPT, UP3 ;  /* 0x000000ff0500728c */ /* 0x000fc8000bf65330 */
[----:B------:R-:W1:Y:S08]  /*4c00*/  LDC.64 R32, c[0x0][0x348] ;  /* 0x0000d200ff207b82 */ /* 0x000e700000000a00 */
[----:B------:R-:W3:Y:S08]  /*4c10*/  LDC.64 R14, c[0x0][0xb10] ;  /* 0x0002c400ff0e7b82 */ /* 0x000ef00000000a00 */
[----:B------:R-:W1:Y:S08]  /*4c20*/  LDC.64 R6, c[0x0][0xb18] ;  /* 0x0002c600ff067b82 */ /* 0x000e700000000a00 */
[----:B------:R-:W1:Y:S08]  /*4c30*/  LDC.64 R4, c[0x0][0xb28] ;  /* 0x0002ca00ff047b82 */ /* 0x000e700000000a00 */
[----:B--2-4-:R-:W1:Y:S02]  /*4c40*/  LDC R21, c[0x0][0x374] ;  /* 0x0000dd00ff157b82 */ /* 0x014e640000000800 */
.L_x_93:
[C---:B------:R-:W-:Y:S02]  /*4c50*/  LEA R0, R27.reuse, UR6, 0x3 ;  /* 0x000000061b007c11 */ /* 0x040fe4000f8e18ff */
[----:B------:R-:W-:Y:S02]  /*4c60*/  SHF.L.U32 R2, R26, 0x1f, RZ ;  /* 0x0000001f1a027819 */ /* 0x000fe400000006ff */
[----:B------:R-:W-:Y:S02]  /*4c70*/  LEA R16, R27, UR6, 0x4 ;  /* 0x000000061b107c11 */ /* 0x000fe4000f8e20ff */
[----:B--2---:R-:W2:Y:S02]  /*4c80*/  SYNCS.PHASECHK.TRANS64.TRYWAIT P0, [R0+URZ+0x650], R2 ;  /* 0x00065002000075a7 */ /* 0x004ea400080011ff */
[----:B--2---:R-:W-:Y:S05]  /*4c90*/  @!P0 BRA `(.L_x_86) ;  /* 0x00000028005c8947 */ /* 0x004fea0003800000 */
.L_x_148:
[----:B------:R-:W-:Y:S01]  /*4ca0*/  ISETP.GE.AND P0, PT, R22, 0x1, PT ;  /* 0x000000011600780c */ /* 0x000fe20003f06270 */
[----:B------:R-:W4:Y:S01]  /*4cb0*/  LDS.128 R16, [R16+0x6e0] ;  /* 0x0006e00010107984 */ /* 0x000f220000000c00 */
[----:B------:R-:W-:Y:S01]  /*4cc0*/  ISETP.NE.U32.AND P4, PT, RZ, UR4, PT ;  /* 0x00000004ff007c0c */ /* 0x000fe2000bf85070 */
[----:B--2---:R-:W-:Y:S03]  /*4cd0*/  VIADD R0, R0, 0x660 ;  /* 0x0000066000007836 */ /* 0x004fe60000000000 */
[----:B------:R-:W-:Y:S01]  /*4ce0*/  ISETP.NE.AND.EX P4, PT, RZ, UR5, PT, P4 ;  /* 0x00000005ff007c0c */ /* 0x000fe2000bf85340 */
[----:B------:R-:W-:Y:S01]  /*4cf0*/  @!PT LDS RZ, [RZ] ;  /* 0x00000000fffff984 */ /* 0x000fe20000000800 */
[----:B------:R-:W-:Y:S01]  /*4d00*/  @!PT LDS RZ, [RZ] ;  /* 0x00000000fffff984 */ /* 0x000fe20000000800 */
[----:B------:R-:W-:Y:S01]  /*4d10*/  @!PT LDS RZ, [RZ] ;  /* 0x00000000fffff984 */ /* 0x000fe20000000800 */
[----:B------:R-:W-:Y:S01]  /*4d20*/  @!PT LDS RZ, [RZ] ;  /* 0x00000000fffff984 */ /* 0x000fe20000000800 */
[----:B------:R2:W-:Y:S06]  /*4d30*/  MEMBAR.ALL.CTA ;  /* 0x0000000000007992 */ /* 0x0005ec0000008000 */
[----:B--2---:R-:W2:Y:S01]  /*4d40*/  FENCE.VIEW.ASYNC.S ;  /* 0x00000000000073c6 */ /* 0x004ea20000000000 */
[----:B------:R-:W-:Y:S04]  /*4d50*/  PRMT R0, RZ, 0x654, R0 ;  /* 0x00000654ff007816 */ /* 0x000fe80000000000 */
[----:B--2---:R2:W-:Y:S01]  /*4d60*/  SYNCS.ARRIVE.TRANS64.RED.A1T0 RZ, [R0+URZ], RZ ;  /* 0x000000ff00ff79a7 */ /* 0x0045e200081004ff */
[----:B----4-:R-:W-:Y:S11]  /*4d70*/  LOP3.LUT P3, RZ, R18, 0x1, RZ, 0xc0, !PT ;  /* 0x0000000112ff7812 */ /* 0x010ff6000786c0ff */
[----:B------:R-:W-:Y:S02]  /*4d80*/  @!UPT UIADD3 URZ, UPT, UPT, URZ, URZ, URZ ;  /* 0x000000fffffff290 */ /* 0x000fe4000fffe0ff */
[----:B------:R-:W-:Y:S02]  /*4d90*/  @P3 MOV R11, R16 ;  /* 0x00000010000b3202 */ /* 0x000fe40000000f00 */
[----:B------:R-:W-:Y:S01]  /*4da0*/  @P3 LOP3.LUT R10, R17, 0xffff, RZ, 0xc0, !PT ;  /* 0x0000ffff110a3812 */ /* 0x000fe200078ec0ff */
[----:B--2---:R-:W-:Y:S06]  /*4db0*/  @!P0 BRA `(.L_x_87) ;  /* 0x0000000000a48947 */ /* 0x004fec0003800000 */
[-C--:B-1----:R-:W-:Y:S01]  /*4dc0*/  IMAD.HI.U32 R0, R21, R7.reuse, RZ ;  /* 0x0000000715007227 */ /* 0x082fe200078e00ff */
[----:B------:R-:W-:Y:S02]  /*4dd0*/  ISETP.NE.AND P0, PT, R6, 0x1, PT ;  /* 0x000000010600780c */ /* 0x000fe40003f05270 */
[----:B------:R-:W-:Y:S01]  /*4de0*/  ISETP.NE.AND P2, PT, R22, 0x1, PT ;  /* 0x000000011600780c */ /* 0x000fe20003f45270 */
[----:B---3--:R-:W-:Y:S01]  /*4df0*/  IMAD.HI.U32 R9, R23, R14, RZ ;  /* 0x0000000e17097227 */ /* 0x008fe200078e00ff */
[----:B------:R-:W-:Y:S02]  /*4e00*/  SHF.R.U32.HI R0, RZ, R20, R0 ;  /* 0x00000014ff007219 */ /* 0x000fe40000011600 */
[----:B------:R-:W-:Y:S01]  /*4e10*/  ISETP.NE.AND P5, PT, R3, 0x1, PT ;  /* 0x000000010300780c */ /* 0x000fe20003fa5270 */
[----:B------:R-:W-:Y:S01]  /*4e20*/  IMAD.HI.U32 R13, R10, R7, RZ ;  /* 0x000000070a0d7227 */ /* 0x000fe200078e00ff */
[----:B------:R-:W-:Y:S02]  /*4e30*/  SHF.R.U32.HI R9, RZ, R15, R9 ;  /* 0x0000000fff097219 */ /* 0x000fe40000011609 */
[----:B------:R-:W-:Y:S01]  /*4e40*/  SEL R0, R21, R0, !P0 ;  /* 0x0000000015007207 */ /* 0x000fe20004000000 */
[----:B------:R-:W-:Y:S01]  /*4e50*/  IMAD.HI.U32 R12, R11, R14, RZ ;  /* 0x0000000e0b0c7227 */ /* 0x000fe200078e00ff */
[----:B------:R-:W-:Y:S03]  /*4e60*/  SEL R9, R23, R9, !P5 ;  /* 0x0000000917097207 */ /* 0x000fe60006800000 */
[-C--:B------:R-:W-:Y:S01]  /*4e70*/  IMAD.HI.U32 R8, R0, R4.reuse, RZ ;  /* 0x0000000400087227 */ /* 0x080fe200078e00ff */
[----:B------:R-:W-:Y:S03]  /*4e80*/  SHF.R.U32.HI R12, RZ, R15, R12 ;  /* 0x0000000fff0c7219 */ /* 0x000fe6000001160c */
[----:B------:R-:W-:Y:S01]  /*4e90*/  IMAD.HI.U32 R2, R9, R4, RZ ;  /* 0x0000000409027227 */ /* 0x000fe200078e00ff */
[-C--:B------:R-:W-:Y:S02]  /*4ea0*/  @P2 SHF.R.U32.HI R0, RZ, R5.reuse, R8 ;  /* 0x00000005ff002219 */ /* 0x080fe40000011608 */
[----:B------:R-:W-:Y:S02]  /*4eb0*/  SHF.R.U32.HI R8, RZ, R20, R13 ;  /* 0x00000014ff087219 */ /* 0x000fe4000001160d */
[----:B------:R-:W-:Y:S01]  /*4ec0*/  @P2 SHF.R.U32.HI R9, RZ, R5, R2 ;  /* 0x00000005ff092219 */ /* 0x000fe20000011602 */
[----:B------:R-:W-:Y:S01]  /*4ed0*/  IMAD R0, R22, R0, RZ ;  /* 0x0000000016007224 */ /* 0x000fe200078e02ff */
[----:B------:R-:W-:Y:S02]  /*4ee0*/  SEL R8, R10, R8, !P0 ;  /* 0x000000080a087207 */ /* 0x000fe40004000000 */
[----:B------:R-:W-:Y:S01]  /*4ef0*/  SEL R2, R11, R12, !P5 ;  /* 0x0000000c0b027207 */ /* 0x000fe20006800000 */
[----:B------:R-:W-:Y:S01]  /*4f00*/  IMAD R12, R22, R9, RZ ;  /* 0x00000009160c7224 */ /* 0x000fe200078e02ff */
[C---:B------:R-:W-:Y:S01]  /*4f10*/  ISETP.GE.AND P0, PT, R8.reuse, R0, PT ;  /* 0x000000000800720c */ /* 0x040fe20003f06270 */
[----:B------:R-:W-:Y:S03]  /*4f20*/  IMAD.HI.U32 R0, R8, R4, RZ ;  /* 0x0000000408007227 */ /* 0x000fe600078e00ff */
[----:B------:R-:W-:Y:S02]  /*4f30*/  ISETP.GE.OR P0, PT, R2, R12, P0 ;  /* 0x0000000c0200720c */ /* 0x000fe40000706670 */
[-C--:B------:R-:W-:Y:S04]  /*4f40*/  SHF.R.U32.HI R0, RZ, R5.reuse, R0 ;  /* 0x00000005ff007219 */ /* 0x080fe80000011600 */
[----:B------:R-:W-:Y:S05]  /*4f50*/  SEL R13, R8, R0, !P2 ;  /* 0x00000000080d7207 */ /* 0x000fea0005000000 */
[----:B------:R-:W-:Y:S02]  /*4f60*/  IMAD.MOV R12, RZ, RZ, -R13 ;  /* 0x000000ffff0c7224 */ /* 0x000fe400078e0a0d */
[----:B------:R-:W-:Y:S04]  /*4f70*/  @!P0 IMAD.HI.U32 R0, R2, R4, RZ ;  /* 0x0000000402008227 */ /* 0x000fe800078e00ff */
[----:B------:R-:W-:Y:S01]  /*4f80*/  IMAD R12, R22, R12, R8 ;  /* 0x0000000c160c7224 */ /* 0x000fe200078e0208 */
[----:B------:R-:W-:Y:S04]  /*4f90*/  @!P0 SHF.R.U32.HI R0, RZ, R5, R0 ;  /* 0x00000005ff008219 */ /* 0x000fe80000011600 */
[----:B------:R-:W-:Y:S04]  /*4fa0*/  @!P0 SEL R0, R2, R0, !P2 ;  /* 0x0000000002008207 */ /* 0x000fe80005000000 */
[----:B------:R-:W-:Y:S01]  /*4fb0*/  @!P0 IADD3 R13, PT, PT, R13, -R0, RZ ;  /* 0x800000000d0d8210 */ /* 0x000fe20007ffe0ff */
[----:B------:R-:W-:Y:S01]  /*4fc0*/  @!P0 IMAD R0, R9, R12, R0 ;  /* 0x0000000c09008224 */ /* 0x000fe200078e0200 */
[----:B------:R-:W-:Y:S01]  /*4fd0*/  IADD3 R9, PT, PT, -R8, RZ, RZ ;  /* 0x000000ff08097210 */ /* 0x000fe20007ffe1ff */
[--C-:B------:R-:W-:Y:S02]  /*4fe0*/  IMAD.MOV R12, RZ, RZ, -R2.reuse ;  /* 0x000000ffff0c7224 */ /* 0x100fe400078e0a02 */
[----:B------:R-:W-:Y:S02]  /*4ff0*/  @!P0 IMAD R8, R13, R22, R2 ;  /* 0x000000160d088224 */ /* 0x000fe400078e0202 */
[----:B------:R-:W-:Y:S02]  /*5000*/  @!P0 IMAD.MOV.U32 R2, RZ, RZ, R0 ;  /* 0x000000ffff028224 */ /* 0x000fe400078e0000 */
[----:B------:R-:W-:Y:S02]  /*5010*/  IMAD R11, R3, R12, R11 ;  /* 0x0000000c030b7224 */ /* 0x000fe400078e020b */
[----:B------:R-:W-:Y:S02]  /*5020*/  IMAD R10, R6, R9, R10 ;  /* 0x00000009060a7224 */ /* 0x000fe400078e020a */
[----:B------:R-:W-:Y:S02]  /*5030*/  IMAD R11, R2, R3, R11 ;  /* 0x00000003020b7224 */ /* 0x000fe400078e020b */
[----:B------:R-:W-:Y:S02]  /*5040*/  IMAD R10, R8, R6, R10 ;  /* 0x00000006080a7224 */ /* 0x000fe400078e020a */
.L_x_87:
[----:B------:R-:W-:Y:S05]  /*5050*/  BRA.U UP1, `(.L_x_88) ;  /* 0x0000000101107547 */ /* 0x000fea000b800000 */
[----:B------:R-:W-:Y:S04]  /*5060*/  MOV R2, UR7 ;  /* 0x0000000700027c02 */ /* 0x000fe80008000f00 */
[----:B------:R-:W-:Y:S04]  /*5070*/  SHF.L.U32 R2, R2, 0x1f, RZ ;  /* 0x0000001f02027819 */ /* 0x000fe800000006ff */
[----:B------:R-:W2:Y:S02]  /*5080*/  SYNCS.PHASECHK.TRANS64.TRYWAIT P0, [UR6+0x648], R2 ;  /* 0x00064802ff0075a7 */ /* 0x000ea40008001106 */
[----:B--2---:R-:W-:Y:S05]  /*5090*/  @!P0 BRA `(.L_x_89) ;  /* 0x0000002400708947 */ /* 0x004fea0003800000 */
.L_x_88:
[----:B------:R-:W-:Y:S05]  /*50a0*/  BRA.U !UP3, `(.L_x_90) ;  /* 0x000000010b347547 */ /* 0x000fea000b800000 */
[----:B------:R-:W-:Y:S01]  /*50b0*/  UPLOP3.LUT UP0, UPT, UPT, UPT, UP2, 0x80, 0x8 ;  /* 0x000000000008789c */ /* 0x000fe20003f0f020 */
[----:B--2---:R-:W-:Y:S02]  /*50c0*/  HFMA2 R0, -RZ, RZ, 0, 5.9604644775390625e-08 ;  /* 0x00000001ff007431 */ /* 0x004fe400000001ff */
[----:B------:R-:W-:Y:S03]  /*50d0*/  IMAD.MOV.U32 R49, RZ, RZ, 0x1 ;  /* 0x00000001ff317424 */ /* 0x000fe600078e00ff */
[----:B------:R-:W-:Y:S05]  /*50e0*/  PLOP3.LUT P0, PT, PT, PT, UP0, 0x80, 0x8 ;  /* 0x000000000008781c */ /* 0x000fea0003f0f008 */
[----:B------:R-:W2:Y:S01]  /*50f0*/  @UP0 LDCU.64 UR10, c[0x0][0x888] ;  /* 0x00011100ff0a07ac */ /* 0x000ea20008000a00 */
[----:B------:R-:W-:Y:S07]  /*5100*/  @UP0 UIMAD UR8, UR36, UR4, URZ ;  /* 0x00000004240802a4 */ /* 0x000fee000f8e02ff */
[----:B------:R-:W-:Y:S01]  /*5110*/  @!P0 PRMT R49, R0, 0x7610, R49 ;  /* 0x0000761000318816 */ /* 0x000fe20000000031 */
[----:B--2---:R-:W-:Y:S03]  /*5120*/  @UP0 UIMAD.WIDE UR10, UR8, 0x4, UR10 ;  /* 0x00000004080a08a5 */ /* 0x004fe6000f8e020a */
[----:B------:R-:W2:Y:S03]  /*5130*/  @!UP0 LDCU UR8, c[0x0][0x880] ;  /* 0x00011000ff0887ac */ /* 0x000ea60008000800 */
[----:B------:R-:W-:Y:S01]  /*5140*/  IMAD.U32 R8, RZ, RZ, UR10 ;  /* 0x0000000aff087e24 */ /* 0x000fe2000f8e00ff */
[----:B------:R-:W-:Y:S05]  /*5150*/  MOV R9, UR11 ;  /* 0x0000000b00097c02 */ /* 0x000fea0008000f00 */
[----:B-----5:R4:W5:Y:S02]  /*5160*/  @P0 LDG.E R30, desc[UR40][R8.64] ;  /* 0x00000028081e0981 */ /* 0x020964000c1e1900 */
[----:B--2-4-:R-:W-:Y:S07]  /*5170*/  @!P0 IMAD.U32 R30, RZ, RZ, UR8 ;  /* 0x00000008ff1e8e24 */ /* 0x014fee000f8e00ff */
.L_x_90:
[----:B-----5:R-:W-:Y:S01]  /*5180*/  @!P4 FSETP.EQ.AND P5, PT, R30, RZ, PT ;  /* 0x000000ff1e00c20b */ /* 0x020fe20003fa2000 */
[----:B------:R-:W-:Y:S01]  /*5190*/  @!UPT UIADD3 URZ, UPT, UPT, URZ, URZ, URZ ;  /* 0x000000fffffff290 */ /* 0x000fe2000fffe0ff */
[----:B------:R-:W-:Y:S11]  /*51a0*/  @!P4 BRA `(.L_x_91) ;  /* 0x000000000014c947 */ /* 0x000ff60003800000 */
[----:B------:R-:W-:Y:S02]  /*51b0*/  LOP3.LUT P0, RZ, R49, 0xff, RZ, 0xc0, !PT ;  /* 0x000000ff31ff7812 */ /* 0x000fe4000780c0ff */
[----:B------:R-:W-:Y:S04]  /*51c0*/  PLOP3.LUT P5, PT, PT, PT, UP0, 0x80, 0x8 ;  /* 0x000000000008781c */ /* 0x000fe80003faf008 */
[----:B------:R-:W-:Y:S07]  /*51d0*/  PLOP3.LUT P5, PT, P5, PT, PT, 0x8, 0x80 ;  /* 0x000000000080781c */ /* 0x000fee0002fae170 */
[----:B------:R-:W-:Y:S11]  /*51e0*/  @P0 FSETP.EQ.AND P5, PT, R30, RZ, PT ;  /* 0x000000ff1e00020b */ /* 0x000ff60003fa2000 */
[----:B------:R-:W-:Y:S02]  /*51f0*/  @!UPT UIADD3 URZ, UPT, UPT, URZ, URZ, URZ ;  /* 0x000000fffffff290 */ /* 0x000fe4000fffe0ff */
.L_x_91:
[----:B------:R-:W4:Y:S01]  /*5200*/  LDC.64 R8, c[0x0][0xb10] ;  /* 0x0002c400ff087b82 */ /* 0x000f220000000a00 */
[----:B------:R-:W-:Y:S01]  /*5210*/  ULEA UR13, UR15, UR6, 0x3 ;  /* 0x000000060f0d7291 */ /* 0x000fe2000f8e18ff */
[----:B------:R-:W-:Y:S01]  /*5220*/  SHF.L.U32 R29, R28, 0x1f, RZ ;  /* 0x0000001f1c1d7819 */ /* 0x000fe200000006ff */
[----:B------:R-:W-:Y:S01]  /*5230*/  VIADD R27, R27, 0x1 ;  /* 0x000000011b1b7836 */ /* 0x000fe20000000000 */
[----:B------:R-:W-:Y:S04]  /*5240*/  @P3 SHF.R.U32.HI R25, RZ, 0x10, R17 ;  /* 0x00000010ff193819 */ /* 0x000fe80000011611 */
[----:B------:R-:W5:Y:S02]  /*5250*/  LDC.64 R12, c[0x0][0xb18] ;  /* 0x0002c600ff0c7b82 */ /* 0x000f640000000a00 */
[----:B------:R-:W1:Y:S01]  /*5260*/  SYNCS.PHASECHK.TRANS64.TRYWAIT P4, [UR13+0x630], R29 ;  /* 0x0006301dff0075a7 */ /* 0x000e62000808110d */
[C---:B----4-:R-:W-:Y:S05]  /*5270*/  @!P1 IMAD.HI.U32 R8, R11.reuse, R8, RZ ;  /* 0x000000080b089227 */ /* 0x050fea00078e00ff */
[----:B--2---:R-:W2:Y:S01]  /*5280*/  @!P1 LDC R0, c[0x0][0xb20] ;  /* 0x0002c800ff009b82 */ /* 0x004ea20000000800 */
[----:B------:R-:W-:Y:S01]  /*5290*/  @!P1 SHF.R.U32.HI R8, RZ, R9, R8 ;  /* 0x00000009ff089219 */ /* 0x000fe20000011608 */
[----:B-----5:R-:W-:Y:S01]  /*52a0*/  @!P1 IMAD.HI.U32 R13, R10, R13, RZ ;  /* 0x0000000d0a0d9227 */ /* 0x020fe200078e00ff */
[----:B------:R-:W-:Y:S05]  /*52b0*/  @!P1 ISETP.NE.AND P0, PT, R12, 0x1, PT ;  /* 0x000000010c00980c */ /* 0x000fea0003f05270 */
[----:B------:R-:W4:Y:S01]  /*52c0*/  @!P1 LDC R2, c[0x0][0xb0c] ;  /* 0x0002c300ff029b82 */ /* 0x000f220000000800 */
[----:B--2---:R-:W-:Y:S02]  /*52d0*/  @!P1 SHF.R.U32.HI R0, RZ, R0, R13 ;  /* 0x00000000ff009219 */ /* 0x004fe4000001160d */
[----:B----4-:R-:W-:Y:S02]  /*52e0*/  @!P1 ISETP.NE.AND P2, PT, R2, 0x1, PT ;  /* 0x000000010200980c */ /* 0x010fe40003f45270 */
[----:B------:R-:W-:Y:S02]  /*52f0*/  @!P1 SEL R9, R10, R0, !P0 ;  /* 0x000000000a099207 */ /* 0x000fe40004000000 */
[----:B------:R-:W-:Y:S02]  /*5300*/  ELECT P0, URZ, PT ;  /* 0x0000000000ff782f */ /* 0x000fe40003800000 */
[----:B------:R-:W-:Y:S05]  /*5310*/  @!P1 SEL R8, R11, R8, !P2 ;  /* 0x000000080b089207 */ /* 0x000fea0005000000 */
[----:B------:R-:W-:Y:S02]  /*5320*/  @!P1 IMAD.IADD R0, R9, 0x1, -R8 ;  /* 0x0000000109009824 */ /* 0x000fe400078e0a08 */
[----:B------:R-:W-:Y:S02]  /*5330*/  @!P1 IMAD.IADD R8, R8, 0x1, -R9 ;  /* 0x0000000108089824 */ /* 0x000fe400078e0a09 */
[----:B------:R-:W-:Y:S02]  /*5340*/  @!P1 IMAD R11, R0, R2, R11 ;  /* 0x00000002000b9224 */ /* 0x000fe400078e020b */
[----:B------:R-:W-:Y:S01]  /*5350*/  @!P1 IMAD R10, R8, R12, R10 ;  /* 0x0000000c080a9224 */ /* 0x000fe200078e020a */
[----:B-1----:R-:W-:Y:S06]  /*5360*/  @!P4 BRA `(.L_x_92) ;  /* 0x0000002000d4c947 */ /* 0x002fec0003800000 */
.L_x_151:
[----:B------:R-:W-:Y:S01]  /*5370*/  PLOP3.LUT P5, PT, P5, P0, PT, 0xf2, 0x2f ;  /* 0x00000000002f781c */ /* 0x000fe20002fa1e72 */
[----:B------:R-:W-:Y:S01]  /*5380*/  UMOV UR16, 0x0 ;  /* 0x0000000000107882 */ /* 0x000fe20000000000 */
[----:B------:R-:W-:Y:S01]  /*5390*/  UMOV UR17, 0x10000000 ;  /* 0x1000000000117882 */ /* 0x000fe20000000000 */
[----:B------:R-:W-:Y:S01]  /*53a0*/  UMOV UR12, UR36 ;  /* 0x00000024000c7c82 */ /* 0x000fe20008000000 */
[----:B------:R-:W-:Y:S09]  /*53b0*/  @P3 R2UR UR36, R25 ;  /* 0x00000000192432ca */ /* 0x000ff200000e0000 */
[----:B------:R-:W-:Y:S01]  /*53c0*/  @!P5 IADD3 R2, P0, PT, R32, 0x580, RZ ;  /* 0x000005802002d810 */ /* 0x000fe20007f1e0ff */
[----:B------:R-:W-:Y:S01]  /*53d0*/  @!P5 IMAD.SHL.U32 R48, R48, 0x10, RZ ;  /* 0x000000103030d824 */ /* 0x000fe200078e00ff */
[----:B------:R-:W-:Y:S01]  /*53e0*/  VOTEU.ALL UP1, P5 ;  /* 0x0000000000ff7886 */ /* 0x000fe20002820000 */
[----:B------:R-:W-:Y:S01]  /*53f0*/  @!P5 IMAD.SHL.U32 R47, R47, 0x40, RZ ;  /* 0x000000402f2fd824 */ /* 0x000fe200078e00ff */
[----:B------:R-:W-:Y:S01]  /*5400*/  @!P5 R2UR UR9, R2 ;  /* 0x000000000209d2ca */ /* 0x000fe200000e0000 */
[----:B-1----:R-:W-:Y:S01]  /*5410*/  @!P5 IMAD.X R0, RZ, RZ, R33, P0 ;  /* 0x000000ffff00d224 */ /* 0x002fe200000e0621 */
[----:B------:R-:W-:Y:S01]  /*5420*/  @!P5 R2UR UR10, R48 ;  /* 0x00000000300ad2ca */ /* 0x000fe200000e0000 */
[----:B------:R-:W-:Y:S01]  /*5430*/  @!UP1 ULEA UR14, UR15, UR6, 0xb ;  /* 0x000000060f0e9291 */ /* 0x000fe2000f8e58ff */
[----:B------:R-:W-:Y:S01]  /*5440*/  @!P5 R2UR UR11, R47 ;  /* 0x000000002f0bd2ca */ /* 0x000fe200000e0000 */
[----:B------:R-:W-:Y:S01]  /*5450*/  UIADD3 UR15, UPT, UPT, UR15, 0x1, URZ ;  /* 0x000000010f0f7890 */ /* 0x000fe2000fffe0ff */
[----:B------:R-:W-:Y:S01]  /*5460*/  @!P5 R2UR UR8, R0 ;  /* 0x000000000008d2ca */ /* 0x000fe200000e0000 */
[----:B------:R-:W-:Y:S01]  /*5470*/  IMAD.IADD R48, R10, 0x1, R31 ;  /* 0x000000010a307824 */ /* 0x000fe200078e021f */
[----:B------:R-:W-:Y:S01]  /*5480*/  ISETP.NE.AND P0, PT, R27, 0x2, PT ;  /* 0x000000021b00780c */ /* 0x000fe20003f05270 */
[----:B------:R-:W-:Y:S03]  /*5490*/  IMAD.IADD R47, R11, 0x1, R46 ;  /* 0x000000010b2f7824 */ /* 0x000fe600078e022e */
[----:B------:R-:W-:Y:S01]  /*54a0*/  SEL R0, RZ, 0x1, P0 ;  /* 0x00000001ff007807 */ /* 0x000fe20000000000 */
[----:B------:R-:W-:Y:S01]  /*54b0*/  IMAD.U32 R8, RZ, RZ, UR9 ;  /* 0x00000009ff087e24 */ /* 0x000fe2000f8e00ff */
[----:B------:R-:W-:Y:S01]  /*54c0*/  UIADD3 UR9, UPT, UPT, UR13, 0x620, URZ ;  /* 0x000006200d097890 */ /* 0x000fe2000fffe0ff */
[----:B------:R-:W-:Y:S02]  /*54d0*/  SEL R27, R27, RZ, P0 ;  /* 0x000000ff1b1b7207 */ /* 0x000fe40000000000 */
[----:B------:R-:W-:Y:S02]  /*54e0*/  LOP3.LUT R26, R26, R0, RZ, 0x3c, !PT ;  /* 0x000000001a1a7212 */ /* 0x000fe400078e3cff */
[----:B------:R-:W-:Y:S01]  /*54f0*/  IMAD.U32 R9, RZ, RZ, UR8 ;  /* 0x00000008ff097e24 */ /* 0x000fe2000f8e00ff */
[----:B------:R-:W-:Y:S01]  /*5500*/  @!P5 R2UR UR18, R8 ;  /* 0x000000000812d2ca */ /* 0x000fe200000e0000 */
[----:B------:R-:W-:Y:S01]  /*5510*/  @!UP1 UIADD3 UR8, UPT, UPT, UR14, 0x800, URZ ;  /* 0x000008000e089890 */ /* 0x000fe2000fffe0ff */
[----:B------:R-:W-:Y:S02]  /*5520*/  VOTEU.ALL UP1, P5 ;  /* 0x0000000000ff7886 */ /* 0x000fe40002820000 */
[----:B------:R-:W-:Y:S01]  /*5530*/  @!P5 R2UR UR19, R9 ;  /* 0x000000000913d2ca */ /* 0x000fe200000e0000 */
[----:B------:R-:W-:Y:S11]  /*5540*/  UPRMT UR14, UR37, 0x654, UR9 ;  /* 0x00000654250e7896 */ /* 0x000ff60008000009 */
[----:B------:R-:W-:Y:S01]  /*5550*/  @!UPT UIADD3 URZ, UPT, UPT, URZ, URZ, URZ ;  /* 0x000000fffffff290 */ /* 0x000fe2000fffe0ff */
[----:B------:R2:W-:Y:S01]  /*5560*/  @!UP1 UTMALDG.3D [UR8], [UR18], desc[UR16] ;  /* 0x00001008120095b4 */ /* 0x0005e20008011000 */
[----:B------:R2:W-:Y:S01]  /*5570*/  @!P5 SYNCS.ARRIVE.TRANS64.RED.A0TR RZ, [UR13+0x620], R24 ;  /* 0x00062018ffffd9a7 */ /* 0x0005e2000830040d */
[----:B------:R-:W-:Y:S04]  /*5580*/  UISETP.NE.AND UP1, UPT, UR15, 0x2, UPT ;  /* 0x000000020f00788c */ /* 0x000fe8000bf25270 */
[----:B------:R-:W-:Y:S02]  /*5590*/  USEL UR13, URZ, 0x1, UP1 ;  /* 0x00000001ff0d7887 */ /* 0x000fe40008800000 */
[----:B------:R-:W-:Y:S02]  /*55a0*/  USEL UR15, UR15, URZ, UP1 ;  /* 0x000000ff0f0f7287 */ /* 0x000fe40008800000 */
[----:B------:R-:W-:Y:S02]  /*55b0*/  UPLOP3.LUT UP1, UPT, UPT, UPT, UPT, 0x80, 0x8 ;  /* 0x000000000008789c */ /* 0x000fe40003f2f070 */
[----:B------:R-:W-:Y:S01]  /*55c0*/  LOP3.LUT R28, R28, UR13, RZ, 0x3c, !PT ;  /* 0x0000000d1c1c7c12 */ /* 0x000fe2000f8e3cff */
[----:B------:R-:W-:Y:S01]  /*55d0*/  SYNCS.ARRIVE.TRANS64.RED.A1T0 RZ, [UR14], RZ ;  /* 0x000000ffffff79a7 */ /* 0x000fe2000810040e */
[----:B------:R-:W-:Y:S07]  /*55e0*/  @P3 BRA `(.L_x_93) ;  /* 0xfffffff400983947 */ /* 0x000fee000383ffff */
[----:B------:R-:W-:Y:S01]  /*55f0*/  UIADD3 UR6, UPT, UPT, UR6, 0x630, URZ ;  /* 0x0000063006067890 */ /* 0x000fe2000fffe0ff */
[----:B------:R-:W-:-:S03]  /*5600*/  SHF.L.U32 R2, R28, 0x1f, RZ ;  /* 0x0000001f1c027819 */ /* 0x000fc600000006ff */
[----:B------:R-:W-:-:S09]  /*5610*/  ULEA UR4, UR15, UR6, 0x3 ;  /* 0x000000060f047291 */ /* 0x000fd2000f8e18ff */
[----:B------:R-:W1:Y:S02]  /*5620*/  SYNCS.PHASECHK.TRANS64.TRYWAIT P0, [UR4], R2 ;  /* 0x00000002ff0075a7 */ /* 0x000e640008001104 */
[----:B-1----:R-:W-:Y:S05]  /*5630*/  @!P0 BRA `(.L_x_94) ;  /* 0x0000002000388947 */ /* 0x002fea0003800000 */
.L_x_153:
[----:B------:R-:W-:-:S04]  /*5640*/  UIADD3 UR5, UPT, UPT, UR15, 0x1, URZ ;  /* 0x000000010f057890 */ /* 0x000fc8000fffe0ff */
[----:B------:R-:W-:-:S04]  /*5650*/  UISETP.NE.AND UP0, UPT, UR5, 0x2, UPT ;  /* 0x000000020500788c */ /* 0x000fc8000bf05270 */
[----:B------:R-:W-:Y:S02]  /*5660*/  USEL UR4, URZ, 0x1, UP0 ;  /* 0x00000001ff047887 */ /* 0x000fe40008000000 */
[----:B------:R-:W-:-:S04]  /*5670*/  USEL UR5, UR5, URZ, UP0 ;  /* 0x000000ff05057287 */ /* 0x000fc80008000000 */
[----:B------:R-:W-:Y:S01]  /*5680*/  ULEA UR5, UR5, UR6, 0x3 ;  /* 0x0000000605057291 */ /* 0x000fe2000f8e18ff */
[----:B-1----:R-:W-:-:S04]  /*5690*/  LOP3.LUT R2, R28, UR4, RZ, 0x3c, !PT ;  /* 0x000000041c027c12 */ /* 0x002fc8000f8e3cff */
[----:B------:R-:W-:Y:S01]  /*56a0*/  SHF.L.U32 R2, R2, 0x1f, RZ ;  /* 0x0000001f02027819 */ /* 0x000fe200000006ff */
[----:B------:R-:W-:-:S07]  /*56b0*/  IMAD.U32 R0, RZ, RZ, UR5 ;  /* 0x00000005ff007e24 */ /* 0x000fce000f8e00ff */
.L_x_95:
[----:B-1----:R1:W4:Y:S02]  /*56c0*/  SYNCS.PHASECHK.TRANS64.TRYWAIT P0, [R0+URZ], R2 ;  /* 0x00000002000075a7 */ /* 0x00232400080011ff */
[----:B----4-:R-:W-:Y:S05]  /*56d0*/  @!P0 NANOSLEEP.SYNCS 0x989680 ;  /* 0x009896800000895d */ /* 0x010fea0003900000 */
[----:B------:R-:W4:Y:S02]  /*56e0*/  @!P0 SYNCS.PHASECHK.TRANS64 P0, [R0+URZ], R2 ;  /* 0x00000002000085a7 */ /* 0x000f2400080010ff */
[----:B--2-4-:R-:W-:Y:S05]  /*56f0*/  @P0 EXIT ;  /* 0x000000000000094d */ /* 0x014fea0003800000 */
[----:B------:R-:W-:Y:S05]  /*5700*/  BRA `(.L_x_95) ;  /* 0xfffffffc00ec7947 */ /* 0x000fea000383ffff */
.L_x_85:
[----:B------:R-:W-:-:S06]  /*5710*/  UISETP.GE.AND UP1, UPT, UR10, 0x4, UPT ;  /* 0x000000040a00788c */ /* 0x000fcc000bf26270 */
[----:B------:R-:W-:-:S13]  /*5720*/  PLOP3.LUT P0, PT, PT, PT, UP1, 0x80, 0x8 ;  /* 0x000000000008781c */ /* 0x000fda0003f0f018 */
[----:B------:R-:W-:Y:S05]  /*5730*/  @!P0 EXIT ;  /* 0x000000000000894d */ /* 0x000fea0003800000 */
[----:B------:R-:W-:Y:S01]  /*5740*/  BAR.SYNC.DEFER_BLOCKING 0x6, 0xa0 ;  /* 0x0182800000007b1d */ /* 0x000fe20000010000 */
[----:B------:R-:W-:Y:S01]  /*5750*/  IMAD.SHL.U32 R3, R61, 0x10, RZ ;  /* 0x000000103d037824 */ /* 0x000fe200078e00ff */
[----:B------:R-:W-:Y:S01]  /*5760*/  SHF.R.U32.HI R4, RZ, 0x3, R61 ;  /* 0x00000003ff047819 */ /* 0x000fe2000001163d */
[----:B------:R-:W-:Y:S01]  /*5770*/  IMAD.SHL.U32 R2, R53, 0x200, RZ ;  /* 0x0000020035027824 */ /* 0x000fe200078e00ff */
[----:B------:R-:W-:Y:S01]  /*5780*/  CS2R R56, SRZ ;  /* 0x0000000000387805 */ /* 0x000fe2000001ff00 */
[----:B------:R-:W-:Y:S01]  /*5790*/  IMAD.SHL.U32 R60, R61, 0x2, RZ ;  /* 0x000000023d3c7824 */ /* 0x000fe200078e00ff */
[----:B------:R-:W-:Y:S02]  /*57a0*/  UMOV UR42, 0x400 ;  /* 0x00000400002a7882 */ /* 0x000fe40000000000 */
[----:B------:R-:W1:Y:S01]  /*57b0*/  LDC R52, c[0x0][0x370] ;  /* 0x0000dc00ff347b82 */ /* 0x000e620000000800 */
[----:B------:R-:W-:Y:S01]  /*57c0*/  ULEA UR42, UR37, UR42, 0x18 ;  /* 0x0000002a252a7291 */ /* 0x000fe2000f8ec0ff */
[----:B------:R-:W-:Y:S01]  /*57d0*/  LOP3.LUT R5, R3, 0x40, RZ, 0xc0, !PT ;  /* 0x0000004003057812 */ /* 0x000fe200078ec0ff */
[----:B------:R-:W-:Y:S01]  /*57e0*/  IMAD.U32 R28, R61, 0x10000, RZ ;  /* 0x000100003d1c7824 */ /* 0x000fe200078e00ff */
[----:B------:R-:W-:Y:S01]  /*57f0*/  LOP3.LUT R3, R3, 0x1b0, RZ, 0xc0, !PT ;  /* 0x000001b003037812 */ /* 0x000fe200078ec0ff */
[----:B------:R-:W-:Y:S01]  /*5800*/  UIADD3 UR44, UPT, UPT, UR42, 0x800, URZ ;  /* 0x000008002a2c7890 */ /* 0x000fe2000fffe0ff */
[----:B------:R-:W-:Y:S01]  /*5810*/  LOP3.LUT R4, R5, 0x8, R4, 0xf8, !PT ;  /* 0x0000000805047812 */ /* 0x000fe200078ef804 */
[----:B------:R-:W-:Y:S01]  /*5820*/  IMAD.MOV.U32 R59, RZ, RZ, 0x1 ;  /* 0x00000001ff3b7424 */ /* 0x000fe200078e00ff */
[----:B------:R-:W2:Y:S01]  /*5830*/  LDC R24, c[0x0][0xb0c] ;  /* 0x0002c300ff187b82 */ /* 0x000ea20000000800 */
[----:B------:R-:W-:Y:S01]  /*5840*/  LOP3.LUT R2, R3, 0x200, R2, 0xf8, !PT ;  /* 0x0000020003027812 */ /* 0x000fe200078ef802 */
[----:B------:R-:W-:Y:S01]  /*5850*/  IMAD.SHL.U32 R3, R53, 0x200000, RZ ;  /* 0x0020000035037824 */ /* 0x000fe200078e00ff */
[----:B------:R-:W-:Y:S01]  /*5860*/  LOP3.LUT R60, R4, 0x8, R60, 0x78, !PT ;  /* 0x00000008043c7812 */ /* 0x000fe200078e783c */
[----:B------:R-:W-:Y:S01]  /*5870*/  IMAD.MOV.U32 R27, RZ, RZ, RZ ;  /* 0x000000ffff1b7224 */ /* 0x000fe200078e00ff */
[----:B------:R-:W-:Y:S01]  /*5880*/  LOP3.LUT R61, R61, 0x60, RZ, 0xc0, !PT ;  /* 0x000000603d3d7812 */ /* 0x000fe200078ec0ff */
[----:B------:R-:W-:Y:S01]  /*5890*/  IMAD.MOV.U32 R58, RZ, RZ, RZ ;  /* 0x000000ffff3a7224 */ /* 0x000fe200078e00ff */
[----:B------:R-:W-:Y:S01]  /*58a0*/  LOP3.LUT R3, R3, 0x200000, RZ, 0xc0, !PT ;  /* 0x0020000003037812 */ /* 0x000fe200078ec0ff */
[----:B------:R-:W3:Y:S01]  /*58b0*/  LDC R50, c[0x0][0xb20] ;  /* 0x0002c800ff327b82 */ /* 0x000ee20000000800 */
[----:B------:R-:W4:Y:S01]  /*58c0*/  LDS R0, [UR42+0x700] ;  /* 0x0007002aff007984 */ /* 0x000f220008000800 */
[----:B------:R-:W-:Y:S01]  /*58d0*/  LOP3.LUT R60, R2, R60, RZ, 0xfc, !PT ;  /* 0x0000003c023c7212 */ /* 0x000fe200078efcff */
[----:B------:R-:W-:Y:S01]  /*58e0*/  IMAD.MOV.U32 R65, RZ, RZ, RZ ;  /* 0x000000ffff417224 */ /* 0x000fe200078e00ff */
[----:B------:R-:W-:Y:S01]  /*58f0*/  LOP3.LUT R28, R3, 0x400000, R28, 0xf8, !PT ;  /* 0x00400000031c7812 */ /* 0x000fe200078ef81c */
[----:B------:R-:W-:Y:S01]  /*5900*/  IMAD.MOV.U32 R55, RZ, RZ, RZ ;  /* 0x000000ffff377224 */ /* 0x000fe200078e00ff */
[----:B------:R-:W-:Y:S01]  /*5910*/  LEA R60, R60, UR44, 0x1 ;  /* 0x0000002c3c3c7c11 */ /* 0x000fe2000f8e08ff */
[----:B------:R-:W1:Y:S01]  /*5920*/  LDCU.64 UR46, c[0x0][0x348] ;  /* 0x00006900ff2e77ac */ /* 0x000e620008000a00 */
[----:B------:R-:W1:Y:S01]  /*5930*/  LDC R23, c[0x0][0xb30] ;  /* 0x0002cc00ff177b82 */ /* 0x000e620000000800 */
[----:B------:R-:W1:Y:S01]  /*5940*/  LDCU.64 UR38, c[0x0][0x888] ;  /* 0x00011100ff2677ac */ /* 0x000e620008000a00 */
[----:B------:R-:W-:-:S06]  /*5950*/  UMOV UR43, URZ ;  /* 0x000000ff002b7c82 */ /* 0x000fcc0008000000 */
[----:B------:R-:W1:Y:S08]  /*5960*/  LDC.64 R44, c[0x0][0xb10] ;  /* 0x0002c400ff2c7b82 */ /* 0x000e700000000a00 */
[----:B------:R-:W1:Y:S08]  /*5970*/  LDC.64 R18, c[0x0][0xb18] ;  /* 0x0002c600ff127b82 */ /* 0x000e700000000a00 */
[----:B------:R-:W1:Y:S08]  /*5980*/  LDC.64 R40, c[0x0][0x888] ;  /* 0x00022200ff287b82 */ /* 0x000e700000000a00 */
[----:B------:R-:W1:Y:S01]  /*5990*/  LDC.64 R16, c[0x0][0xb28] ;  /* 0x0002ca00ff107b82 */ /* 0x000e620000000a00 */
[----:B----4-:R-:W-:-:S07]  /*59a0*/  IMAD.IADD R28, R0, 0x1, R28 ;  /* 0x00000001001c7824 */ /* 0x010fce00078e021c */
[----:B------:R-:W4:Y:S08]  /*59b0*/  LDC.64 R42, c[0x0][0x890] ;  /* 0x00022400ff2a7b82 */ /* 0x000f300000000a00 */
[----:B------:R-:W1:Y:S08]  /*59c0*/  LDC.64 R38, c[0x0][0x8b0] ;  /* 0x00022c00ff267b82 */ /* 0x000e700000000a00 */
[----:B------:R-:W1:Y:S08]  /*59d0*/  LDC.64 R36, c[0x0][0x8a8] ;  /* 0x00022a00ff247b82 */ /* 0x000e700000000a00 */
[----:B--23--:R-:W1:Y:S02]  /*59e0*/  LDC R51, c[0x0][0x374] ;  /* 0x0000dd00ff337b82 */ /* 0x00ce640000000800 */
.L_x_115:
[----:B------:R-:W-:Y:S02]  /*59f0*/  LEA R0, R65, UR42, 0x3 ;  /* 0x0000002a41007c11 */ /* 0x000fe4000f8e18ff */
[----:B------:R-:W-:Y:S02]  /*5a00*/  SHF.L.U32 R2, R57, 0x1f, RZ ;  /* 0x0000001f39027819 */ /* 0x000fe400000006ff */
[----:B------:R-:W-:Y:S02]  /*5a10*/  LEA R32, R65, UR42, 0x4 ;  /* 0x0000002a41207c11 */ /* 0x000fe4000f8e20ff */
[----:B--2---:R-:W2:Y:S02]  /*5a20*/  SYNCS.PHASECHK.TRANS64.TRYWAIT P0, [R0+URZ+0x650], R2 ;  /* 0x00065002000075a7 */ /* 0x004ea400080011ff */
[----:B-12---:R-:W-:Y:S05]  /*5a30*/  @!P0 BRA `(.L_x_96) ;  /* 0x0000001c00508947 */ /* 0x006fea0003800000 */
.L_x_154:
[----:B------:R-:W3:Y:S01]  /*5a40*/  LDC.64 R10, c[0x0][0xb10] ;  /* 0x0002c400ff0a7b82 */ /* 0x000ee20000000a00 */
[----:B------:R-:W4:Y:S01]  /*5a50*/  LDS.128 R32, [R32+0x6e0] ;  /* 0x0006e00020207984 */ /* 0x000f220000000c00 */
[----:B-1----:R-:W-:Y:S01]  /*5a60*/  ISETP.NE.AND P1, PT, R23, 0x1, PT ;  /* 0x000000011700780c */ /* 0x002fe20003f25270 */
[----:B--2---:R-:W-:Y:S01]  /*5a70*/  VIADD R0, R0, 0x660 ;  /* 0x0000066000007836 */ /* 0x004fe20000000000 */
[----:B------:R-:W-:Y:S04]  /*5a80*/  ISETP.GE.AND P0, PT, R22, 0x1, PT ;  /* 0x000000011600780c */ /* 0x000fe80003f06270 */
[----:B------:R-:W1:Y:S01]  /*5a90*/  LDC.64 R8, c[0x0][0xb18] ;  /* 0x0002c600ff087b82 */ /* 0x000e620000000a00 */
[----:B------:R-:W-:Y:S01]  /*5aa0*/  PRMT R0, RZ, 0x654, R0 ;  /* 0x00000654ff007816 */ /* 0x000fe20000000000 */
[----:B------:R-:W-:Y:S01]  /*5ab0*/  @!PT LDS RZ, [RZ] ;  /* 0x00000000fffff984 */ /* 0x000fe20000000800 */
[----:B------:R-:W-:Y:S01]  /*5ac0*/  @!PT LDS RZ, [RZ] ;  /* 0x00000000fffff984 */ /* 0x000fe20000000800 */
[----:B------:R-:W-:Y:S01]  /*5ad0*/  @!PT LDS RZ, [RZ] ;  /* 0x00000000fffff984 */ /* 0x000fe20000000800 */
[----:B------:R-:W-:Y:S01]  /*5ae0*/  @!PT LDS RZ, [RZ] ;  /* 0x00000000fffff984 */ /* 0x000fe20000000800 */
[----:B------:R2:W-:Y:S06]  /*5af0*/  MEMBAR.ALL.CTA ;  /* 0x0000000000007992 */ /* 0x0005ec0000008000 */
[----:B--2---:R-:W2:Y:S01]  /*5b00*/  FENCE.VIEW.ASYNC.S ;  /* 0x00000000000073c6 */ /* 0x004ea20000000000 */
[----:B------:R-:W1:Y:S08]  /*5b10*/  @!P1 LDC R12, c[0x0][0xb20] ;  /* 0x0002c800ff0c9b82 */ /* 0x000e700000000800 */
[----:B------:R-:W1:Y:S01]  /*5b20*/  @!P1 LDC R7, c[0x0][0xb0c] ;  /* 0x0002c300ff079b82 */ /* 0x000e620000000800 */
[----:B--2---:R2:W-:Y:S01]  /*5b30*/  SYNCS.ARRIVE.TRANS64.RED.A1T0 RZ, [R0+URZ], RZ ;  /* 0x000000ff00ff79a7 */ /* 0x0045e200081004ff */
[----:B----4-:R-:W-:Y:S04]  /*5b40*/  LOP3.LUT P4, RZ, R34, 0x1, RZ, 0xc0, !PT ;  /* 0x0000000122ff7812 */ /* 0x010fe8000788c0ff */
[----:B------:R-:W-:Y:S09]  /*5b50*/  P2R R62, PR, RZ, 0x10 ;  /* 0x00000010ff3e7803 */ /* 0x000ff20000000000 */
[----:B------:R-:W-:Y:S02]  /*5b60*/  @P4 MOV R26, R32 ;  /* 0x00000020001a4202 */ /* 0x000fe40000000f00 */
[----:B------:R-:W-:Y:S01]  /*5b70*/  @P4 LOP3.LUT R25, R33, 0xffff, RZ, 0xc0, !PT ;  /* 0x0000ffff21194812 */ /* 0x000fe200078ec0ff */
[----:B--23--:R-:W-:Y:S06]  /*5b80*/  @!P0 BRA `(.L_x_97) ;  /* 0x0000000000a48947 */ /* 0x00cfec0003800000 */
[-C--:B------:R-:W-:Y:S01]  /*5b90*/  IMAD.HI.U32 R0, R51, R19.reuse, RZ ;  /* 0x0000001333007227 */ /* 0x080fe200078e00ff */
[----:B------:R-:W-:Y:S02]  /*5ba0*/  ISETP.NE.AND P0, PT, R18, 0x1, PT ;  /* 0x000000011200780c */ /* 0x000fe40003f05270 */
[----:B------:R-:W-:Y:S01]  /*5bb0*/  ISETP.NE.AND P2, PT, R22, 0x1, PT ;  /* 0x000000011600780c */ /* 0x000fe20003f45270 */
[----:B------:R-:W-:Y:S01]  /*5bc0*/  IMAD.HI.U32 R4, R52, R44, RZ ;  /* 0x0000002c34047227 */ /* 0x000fe200078e00ff */
[----:B------:R-:W-:Y:S02]  /*5bd0*/  SHF.R.U32.HI R0, RZ, R50, R0 ;  /* 0x00000032ff007219 */ /* 0x000fe40000011600 */
[----:B------:R-:W-:Y:S01]  /*5be0*/  ISETP.NE.AND P3, PT, R24, 0x1, PT ;  /* 0x000000011800780c */ /* 0x000fe20003f65270 */
[----:B------:R-:W-:Y:S01]  /*5bf0*/  IMAD.HI.U32 R6, R25, R19, RZ ;  /* 0x0000001319067227 */ /* 0x000fe200078e00ff */
[-C--:B------:R-:W-:Y:S02]  /*5c00*/  SHF.R.U32.HI R4, RZ, R45.reuse, R4 ;  /* 0x0000002dff047219 */ /* 0x080fe40000011604 */
        /* <DEDUP_REMOVED lines=14> */
[C---:B------:R-:W-:Y:S03]  /*5cf0*/  IMAD.HI.U32 R0, R3.reuse, R16, RZ ;  /* 0x0000001003007227 */ /* 0x040fe600078e00ff */
[C---:B------:R-:W-:Y:S02]  /*5d00*/  ISETP.GE.OR P0, PT, R2.reuse, R5, P0 ;  /* 0x000000050200720c */ /* 0x040fe40000706670 */
[----:B------:R-:W-:Y:S04]  /*5d10*/  SHF.R.U32.HI R0, RZ, R17, R0 ;  /* 0x00000011ff007219 */ /* 0x000fe80000011600 */
[C---:B------:R-:W-:Y:S05]  /*5d20*/  SEL R6, R3.reuse, R0, !P2 ;  /* 0x0000000003067207 */ /* 0x040fea0005000000 */
        /* <DEDUP_REMOVED lines=14> */
[----:B------:R-:W-:Y:S07]  /*5e10*/  IMAD R25, R3, R18, R25 ;  /* 0x0000001203197224 */ /* 0x000fee00078e0219 */
.L_x_97:
[----:B------:R-:W-:Y:S01]  /*5e20*/  @!P1 IMAD.HI.U32 R0, R26, R10, RZ ;  /* 0x0000000a1a009227 */ /* 0x000fe200078e00ff */
[----:B-1----:R-:W-:Y:S01]  /*5e30*/  @!P1 ISETP.NE.AND P0, PT, R8, 0x1, PT ;  /* 0x000000010800980c */ /* 0x002fe20003f05270 */
[----:B------:R-:W-:Y:S01]  /*5e40*/  ULOP3.LUT UP0, URZ, UR44, 0x90, URZ, 0xc0, !UPT ;  /* 0x000000902cff7892 */ /* 0x000fe2000f80c0ff */
[----:B------:R-:W-:Y:S01]  /*5e50*/  @!P1 ISETP.NE.AND P2, PT, R7, 0x1, PT ;  /* 0x000000010700980c */ /* 0x000fe20003f45270 */
[----:B------:R-:W-:Y:S01]  /*5e60*/  @!P1 IMAD.HI.U32 R2, R25, R9, RZ ;  /* 0x0000000919029227 */ /* 0x000fe200078e00ff */
[----:B------:R-:W-:Y:S02]  /*5e70*/  @!P1 SHF.R.U32.HI R0, RZ, R11, R0 ;  /* 0x0000000bff009219 */ /* 0x000fe40000011600 */
[----:B------:R-:W-:Y:S01]  /*5e80*/  @P4 SHF.R.U32.HI R54, RZ, 0x10, R33 ;  /* 0x00000010ff364819 */ /* 0x000fe20000011621 */
[----:B------:R-:W-:Y:S01]  /*5e90*/  VIADD R65, R65, 0x1 ;  /* 0x0000000141417836 */ /* 0x000fe20000000000 */
[----:B------:R-:W-:Y:S02]  /*5ea0*/  @!P1 SHF.R.U32.HI R2, RZ, R12, R2 ;  /* 0x0000000cff029219 */ /* 0x000fe40000011602 */
[----:B------:R-:W-:Y:S02]  /*5eb0*/  @!P1 SEL R3, R26, R0, !P2 ;  /* 0x000000001a039207 */ /* 0x000fe40005000000 */
[----:B------:R-:W-:Y:S05]  /*5ec0*/  @!P1 SEL R2, R25, R2, !P0 ;  /* 0x0000000219029207 */ /* 0x000fea0004000000 */
[----:B------:R-:W-:Y:S02]  /*5ed0*/  @!P1 IMAD.IADD R0, R2, 0x1, -R3 ;  /* 0x0000000102009824 */ /* 0x000fe400078e0a03 */
[----:B------:R-:W-:Y:S02]  /*5ee0*/  @!P1 IMAD.IADD R2, R3, 0x1, -R2 ;  /* 0x0000000103029824 */ /* 0x000fe400078e0a02 */
[----:B------:R-:W-:Y:S02]  /*5ef0*/  @!P1 IMAD R26, R0, R7, R26 ;  /* 0x00000007001a9224 */ /* 0x000fe400078e021a */
[----:B------:R-:W-:Y:S01]  /*5f00*/  @!P1 IMAD R25, R2, R8, R25 ;  /* 0x0000000802199224 */ /* 0x000fe200078e0219 */
[----:B------:R-:W-:Y:S06]  /*5f10*/  BRA.U !UP0, `(.L_x_98) ;  /* 0x00000001087c7547 */ /* 0x000fec000b800000 */
[----:B------:R-:W1:Y:S01]  /*5f20*/  LDCU.64 UR8, c[0x4][0x80] ;  /* 0x01001000ff0877ac */ /* 0x000e620008000a00 */
[----:B------:R-:W-:Y:S01]  /*5f30*/  MOV R2, 0x0 ;  /* 0x0000000000027802 */ /* 0x000fe20000000f00 */
[----:B------:R-:W-:Y:S02]  /*5f40*/  HFMA2 R12, -RZ, RZ, 0, 5.9604644775390625e-08 ;  /* 0x00000001ff0c7431 */ /* 0x000fe400000001ff */
[----:B------:R-:W-:Y:S01]  /*5f50*/  IMAD.MOV.U32 R8, RZ, RZ, 0x70 ;  /* 0x00000070ff087424 */ /* 0x000fe200078e00ff */
[----:B------:R2:W3:Y:S01]  /*5f60*/  LDC.64 R14, c[0x4][R2] ;  /* 0x01000000020e7b82 */ /* 0x0004e20000000a00 */
[----:B------:R-:W4:Y:S01]  /*5f70*/  LDCU.64 UR6, c[0x4][0x88] ;  /* 0x01001100ff0677ac */ /* 0x000f220008000a00 */
[----:B------:R-:W-:Y:S01]  /*5f80*/  IMAD.MOV.U32 R13, RZ, RZ, RZ ;  /* 0x000000ffff0d7224 */ /* 0x000fe200078e00ff */
[----:B------:R-:W2:Y:S01]  /*5f90*/  LDCU.64 UR4, c[0x4][0x8] ;  /* 0x01000100ff0477ac */ /* 0x000ea20008000a00 */
[----:B-1----:R-:W-:Y:S01]  /*5fa0*/  MOV R5, UR9 ;  /* 0x0000000900057c02 */ /* 0x002fe20008000f00 */
[----:B------:R-:W-:Y:S01]  /*5fb0*/  IMAD.U32 R4, RZ, RZ, UR8 ;  /* 0x00000008ff047e24 */ /* 0x000fe2000f8e00ff */
[----:B----4-:R-:W-:Y:S01]  /*5fc0*/  MOV R7, UR7 ;  /* 0x0000000700077c02 */ /* 0x010fe20008000f00 */
[----:B------:R-:W-:Y:S01]  /*5fd0*/  IMAD.U32 R6, RZ, RZ, UR6 ;  /* 0x00000006ff067e24 */ /* 0x000fe2000f8e00ff */
[----:B--2---:R-:W-:Y:S01]  /*5fe0*/  MOV R11, UR5 ;  /* 0x00000005000b7c02 */ /* 0x004fe20008000f00 */
[----:B------:R-:W-:Y:S02]  /*5ff0*/  IMAD.U32 R10, RZ, RZ, UR4 ;  /* 0x00000004ff0a7e24 */ /* 0x000fe4000f8e00ff */
[----:B------:R-:W-:Y:S07]  /*6000*/  LEPC R20, `(.L_x_99) ;  /* 0x000000001014794e */ /* 0x000fee0000000000 */
[----:B---3-5:R-:W-:Y:S05]  /*6010*/  CALL.ABS.NOINC R14 ;  /* 0x000000000e007343 */ /* 0x028fea0003c00000 */
.L_x_99:
[----:B------:R-:W1:Y:S01]  /*6020*/  LDCU.64 UR8, c[0x4][0x80] ;  /* 0x01001000ff0877ac */ /* 0x000e620008000a00 */
[----:B------:R-:W2:Y:S01]  /*6030*/  LDC.64 R2, c[0x4][R2] ;  /* 0x0100000002027b82 */ /* 0x000ea20000000a00 */
[----:B------:R-:W-:Y:S02]  /*6040*/  HFMA2 R12, -RZ, RZ, 0, 5.9604644775390625e-08 ;  /* 0x00000001ff0c7431 */ /* 0x000fe400000001ff */
[----:B------:R-:W-:Y:S02]  /*6050*/  IMAD.MOV.U32 R8, RZ, RZ, 0x70 ;  /* 0x00000070ff087424 */ /* 0x000fe400078e00ff */
[----:B------:R-:W-:Y:S01]  /*6060*/  IMAD.MOV.U32 R13, RZ, RZ, RZ ;  /* 0x000000ffff0d7224 */ /* 0x000fe200078e00ff */
[----:B------:R-:W3:Y:S01]  /*6070*/  LDCU.64 UR6, c[0x4][0x88] ;  /* 0x01001100ff0677ac */ /* 0x000ee20008000a00 */
[----:B------:R-:W4:Y:S01]  /*6080*/  LDCU.64 UR4, c[0x4][0x8] ;  /* 0x01000100ff0477ac */ /* 0x000f220008000a00 */
[----:B-1----:R-:W-:Y:S02]  /*6090*/  MOV R4, UR8 ;  /* 0x0000000800047c02 */ /* 0x002fe40008000f00 */
[----:B------:R-:W-:Y:S02]  /*60a0*/  MOV R5, UR9 ;  /* 0x0000000900057c02 */ /* 0x000fe40008000f00 */
[----:B---3--:R-:W-:Y:S01]  /*60b0*/  MOV R7, UR7 ;  /* 0x0000000700077c02 */ /* 0x008fe20008000f00 */
[----:B------:R-:W-:Y:S01]  /*60c0*/  IMAD.U32 R6, RZ, RZ, UR6 ;  /* 0x00000006ff067e24 */ /* 0x000fe2000f8e00ff */
[----:B----4-:R-:W-:Y:S01]  /*60d0*/  MOV R11, UR5 ;  /* 0x00000005000b7c02 */ /* 0x010fe20008000f00 */
[----:B------:R-:W-:Y:S02]  /*60e0*/  IMAD.U32 R10, RZ, RZ, UR4 ;  /* 0x00000004ff0a7e24 */ /* 0x000fe4000f8e00ff */
[----:B------:R-:W-:Y:S07]  /*60f0*/  LEPC R20, `(.L_x_98) ;  /* 0x000000001014794e */ /* 0x000fee0000000000 */
[----:B--2---:R-:W-:Y:S05]  /*6100*/  CALL.ABS.NOINC R2 ;  /* 0x0000000002007343 */ /* 0x004fea0003c00000 */
.L_x_98:
[----:B------:R-:W-:Y:S01]  /*6110*/  ISETP.NE.U32.AND P2, PT, R42, RZ, PT ;  /* 0x000000ff2a00720c */ /* 0x000fe20003f45070 */
[----:B------:R-:W-:Y:S01]  /*6120*/  UISETP.NE.AND UP1, UPT, UR45, URZ, UPT ;  /* 0x000000ff2d00728c */ /* 0x000fe2000bf25270 */
[----:B------:R-:W-:Y:S02]  /*6130*/  ISETP.NE.U32.AND P4, PT, R38, RZ, PT ;  /* 0x000000ff2600720c */ /* 0x000fe40003f85070 */
[----:B------:R-:W-:Y:S02]  /*6140*/  ISETP.NE.AND.EX P2, PT, R43, RZ, PT, P2 ;  /* 0x000000ff2b00720c */ /* 0x000fe40003f45320 */
[----:B------:R-:W-:Y:S02]  /*6150*/  PLOP3.LUT P1, PT, PT, PT, PT, 0x8, 0x80 ;  /* 0x000000000080781c */ /* 0x000fe40003f2e170 */
[----:B------:R-:W-:Y:S02]  /*6160*/  PLOP3.LUT P0, PT, PT, PT, UP1, 0x80, 0x8 ;  /* 0x000000000008781c */ /* 0x000fe40003f0f018 */
[----:B------:R-:W-:Y:S02]  /*6170*/  ISETP.NE.AND.EX P4, PT, R39, RZ, PT, P4 ;  /* 0x000000ff2700720c */ /* 0x000fe40003f85340 */
[----:B------:R-:W1:Y:S09]  /*6180*/  @UP1 LDCU.64 UR4, c[0x0][0x888] ;  /* 0x00011100ff0417ac */ /* 0x000e720008000a00 */
[----:B------:R-:W-:Y:S01]  /*6190*/  @P0 PLOP3.LUT P1, PT, P2, PT, PT, 0x80, 0x8 ;  /* 0x000000000008081c */ /* 0x000fe2000172f070 */
[----:B-1----:R-:W-:Y:S04]  /*61a0*/  @UP1 UISETP.NE.U32.AND UP0, UPT, UR4, URZ, UPT ;  /* 0x000000ff0400128c */ /* 0x002fe8000bf05070 */
[----:B------:R-:W-:Y:S04]  /*61b0*/  @UP1 UISETP.NE.AND.EX UP0, UPT, UR5, URZ, UPT, UP0 ;  /* 0x000000ff0500128c */ /* 0x000fe8000bf05300 */
[----:B------:R-:W-:Y:S01]  /*61c0*/  @UP1 USEL UR4, URZ, 0xffffffff, UP0 ;  /* 0xffffffffff041887 */ /* 0x000fe20008000000 */
[----:B------:R-:W-:Y:S11]  /*61d0*/  @!P2 BRA `(.L_x_100) ;  /* 0x00000000002ca947 */ /* 0x000ff60003800000 */
[----:B------:R-:W-:Y:S01]  /*61e0*/  ISETP.NE.U32.AND P3, PT, R40, RZ, PT ;  /* 0x000000ff2800720c */ /* 0x000fe20003f65070 */
[----:B------:R-:W-:Y:S03]  /*61f0*/  IMAD.MOV.U32 R49, RZ, RZ, 0x1 ;  /* 0x00000001ff317424 */ /* 0x000fe600078e00ff */
[----:B------:R-:W-:Y:S11]  /*6200*/  ISETP.NE.AND.EX P3, PT, R41, RZ, PT, P3 ;  /* 0x000000ff2900720c */ /* 0x000ff60003f65330 */
[----:B------:R-:W-:Y:S02]  /*6210*/  @!UPT UIADD3 URZ, UPT, UPT, URZ, URZ, URZ ;  /* 0x000000fffffff290 */ /* 0x000fe4000fffe0ff */
[----:B------:R-:W1:Y:S01]  /*6220*/  @P3 LDC.64 R2, c[0x0][0x888] ;  /* 0x00022200ff023b82 */ /* 0x000e620000000a00 */
[----:B------:R-:W-:Y:S04]  /*6230*/  @P3 IMAD R0, R42, UR36, RZ ;  /* 0x000000242a003c24 */ /* 0x000fe8000f8e02ff */
[----:B-1----:R-:W-:Y:S04]  /*6240*/  @P3 IMAD.WIDE R2, R0, 0x4, R2 ;  /* 0x0000000400023825 */ /* 0x002fe800078e0202 */
[----:B------:R-:W-:Y:S01]  /*6250*/  HFMA2 R0, -RZ, RZ, 0, 5.9604644775390625e-08 ;  /* 0x00000001ff007431 */ /* 0x000fe200000001ff */
[----:B-----5:R1:W5:Y:S04]  /*6260*/  @P3 LDG.E R30, desc[UR40][R2.64] ;  /* 0x00000028021e3981 */ /* 0x020368000c1e1900 */
[----:B------:R-:W-:Y:S01]  /*6270*/  @!P3 PRMT R49, R0, 0x7610, R49 ;  /* 0x000076100031b816 */ /* 0x000fe20000000031 */
[----:B-1----:R-:W2:Y:S06]  /*6280*/  @!P3 LDC R30, c[0x0][0x880] ;  /* 0x00022000ff1ebb82 */ /* 0x002eac0000000800 */
.L_x_100:
[----:B------:R-:W-:Y:S05]  /*6290*/  @!P4 BRA `(.L_x_101) ;  /* 0x000000000020c947 */ /* 0x000fea0003800000 */
[----:B------:R-:W-:Y:S04]  /*62a0*/  ISETP.NE.U32.AND P3, PT, R36, RZ, PT ;  /* 0x000000ff2400720c */ /* 0x000fe80003f65070 */
[----:B------:R-:W-:Y:S11]  /*62b0*/  ISETP.NE.AND.EX P3, PT, R37, RZ, PT, P3 ;  /* 0x000000ff2500720c */ /* 0x000ff60003f65330 */
[----:B------:R-:W-:Y:S02]  /*62c0*/  @!UPT UIADD3 URZ, UPT, UPT, URZ, URZ, URZ ;  /* 0x000000fffffff290 */ /* 0x000fe4000fffe0ff */
[----:B------:R-:W1:Y:S01]  /*62d0*/  @P3 LDC.64 R2, c[0x0][0x8a8] ;  /* 0x00022a00ff023b82 */ /* 0x000e620000000a00 */
[----:B------:R-:W-:Y:S04]  /*62e0*/  @P3 IMAD R0, R38, UR36, RZ ;  /* 0x0000002426003c24 */ /* 0x000fe8000f8e02ff */
[----:B-1----:R-:W-:Y:S05]  /*62f0*/  @P3 IMAD.WIDE R2, R0, 0x4, R2 ;  /* 0x0000000400023825 */ /* 0x002fea00078e0202 */
[----:B-----5:R1:W5:Y:S02]  /*6300*/  @P3 LDG.E R29, desc[UR40][R2.64] ;  /* 0x00000028021d3981 */ /* 0x020364000c1e1900 */
[----:B-1----:R-:W3:Y:S02]  /*6310*/  @!P3 LDC R29, c[0x0][0x8a0] ;  /* 0x00022800ff1dbb82 */ /* 0x002ee40000000800 */
.L_x_101:
[----:B--2--5:R-:W-:Y:S01]  /*6320*/  @P0 FSETP.NEU.AND P4, PT, R30, RZ, PT ;  /* 0x000000ff1e00020b */ /* 0x024fe20003f8d000 */
[----:B------:R-:W-:Y:S01]  /*6330*/  IMAD.U32 R0, RZ, RZ, UR4 ;  /* 0x00000004ff007e24 */ /* 0x000fe2000f8e00ff */
[----:B------:R-:W-:Y:S01]  /*6340*/  @P0 LOP3.LUT P3, RZ, R49, 0xff, RZ, 0xc0, !PT ;  /* 0x000000ff31ff0812 */ /* 0x000fe2000786c0ff */
[----:B------:R-:W-:Y:S01]  /*6350*/  IMAD.SHL.U32 R64, R56, 0x800, RZ ;  /* 0x0000080038407824 */ /* 0x000fe200078e00ff */
[----:B------:R-:W-:Y:S01]  /*6360*/  @P0 SEL R2, RZ, 0xffffffff, P4 ;  /* 0xffffffffff020807 */ /* 0x000fe20002000000 */
[----:B------:R-:W-:Y:S01]  /*6370*/  BSSY B1, `(.L_x_102) ;  /* 0x0000028000017945 */ /* 0x000fe20003800000 */
[----:B------:R-:W-:Y:S02]  /*6380*/  LOP3.LUT R3, R59, 0x1, RZ, 0x3c, !PT ;  /* 0x000000013b037812 */ /* 0x000fe400078e3cff */
[----:B------:R-:W-:Y:S02]  /*6390*/  CS2R R34, SRZ ;  /* 0x0000000000227805 */ /* 0x000fe4000001ff00 */
[----:B------:R-:W-:Y:S02]  /*63a0*/  @P1 SEL R2, R0, R2, !P3 ;  /* 0x0000000200021207 */ /* 0x000fe40005800000 */
[----:B------:R-:W-:Y:S02]  /*63b0*/  CS2R R32, SRZ ;  /* 0x0000000000207805 */ /* 0x000fe4000001ff00 */
[----:B------:R-:W-:Y:S01]  /*63c0*/  LEA R4, R56, UR42, 0x3 ;  /* 0x0000002a38047c11 */ /* 0x000fe2000f8e18ff */
[----:B------:R-:W-:Y:S01]  /*63d0*/  IMAD.IADD R63, R60, 0x1, R64 ;  /* 0x000000013c3f7824 */ /* 0x000fe200078e0240 */
[----:B------:R-:W-:Y:S02]  /*63e0*/  @P0 LOP3.LUT R2, R2, 0x1, RZ, 0xc0, !PT ;  /* 0x0000000102020812 */ /* 0x000fe400078ec0ff */
[----:B------:R-:W-:Y:S02]  /*63f0*/  SHF.L.U32 R5, R58, 0x1f, RZ ;  /* 0x0000001f3a057819 */ /* 0x000fe400000006ff */
[----:B------:R-:W-:Y:S02]  /*6400*/  ISETP.NE.U32.OR P5, PT, R2, 0x1, !P0 ;  /* 0x000000010200780c */ /* 0x000fe400047a5470 */
[----:B------:R-:W-:Y:S02]  /*6410*/  PLOP3.LUT P4, PT, PT, PT, PT, 0x8, 0x80 ;  /* 0x000000000080781c */ /* 0x000fe40003f8e170 */
[----:B------:R-:W-:Y:S09]  /*6420*/  P2R R66, PR, RZ, 0x20 ;  /* 0x00000020ff427803 */ /* 0x000ff20000000000 */
[----:B------:R-:W-:Y:S04]  /*6430*/  @P5 SHF.L.U32 R0, R3, 0x1f, RZ ;  /* 0x0000001f03005819 */ /* 0x000fe800000006ff */
[----:B------:R1:W2:Y:S02]  /*6440*/  @P5 SYNCS.PHASECHK.TRANS64.TRYWAIT P0, [R4+URZ+0x620], R0 ;  /* 0x00062000040055a7 */ /* 0x0002a400080011ff */
[----:B-1----:R-:W-:Y:S04]  /*6450*/  IMAD.SHL.U32 R0, R27, 0x8, RZ ;  /* 0x000000081b007824 */ /* 0x002fe800078e00ff */
[----:B------:R1:W4:Y:S01]  /*6460*/  SYNCS.PHASECHK.TRANS64.TRYWAIT P3, [R0+UR42+0x670], R5 ;  /* 0x00067005000075a7 */ /* 0x000322000806112a */
[----:B------:R-:W-:Y:S02]  /*6470*/  IMAD.IADD R2, R28, 0x1, R0 ;  /* 0x000000011c027824 */ /* 0x000fe400078e0200 */
[----:B------:R-:W-:Y:S01]  /*6480*/  VIADD R67, R0, UR42 ;  /* 0x0000002a00437c36 */ /* 0x000fe20008000000 */
[----:B--2---:R-:W-:Y:S01]  /*6490*/  @P5 PLOP3.LUT P4, PT, P0, PT, PT, 0x8, 0x80 ;  /* 0x000000000080581c */ /* 0x004fe2000078e170 */
[----:B------:R-:W-:Y:S01]  /*64a0*/  @!UPT UIADD3 URZ, UPT, UPT, URZ, URZ, URZ ;  /* 0x000000fffffff290 */ /* 0x000fe2000fffe0ff */
[----:B-1----:R-:W-:Y:S11]  /*64b0*/  @!P5 BRA `(.L_x_103) ;  /* 0x00000000004cd947 */ /* 0x002ff60003800000 */
[----:B------:R-:W-:Y:S01]  /*64c0*/  ISETP.NE.U32.AND P0, PT, RZ, UR38, PT ;  /* 0x00000026ff007c0c */ /* 0x000fe2000bf05070 */
[----:B------:R-:W-:Y:S01]  /*64d0*/  BSSY B0, `(.L_x_104) ;  /* 0x0000010000007945 */ /* 0x000fe20003800000 */
[----:B------:R-:W-:Y:S01]  /*64e0*/  FSETP.NEU.AND P1, PT, R30, RZ, PT ;  /* 0x000000ff1e00720b */ /* 0x000fe20003f2d000 */
[----:B------:R-:W-:Y:S01]  /*64f0*/  IMAD.MOV.U32 R35, RZ, RZ, RZ ;  /* 0x000000ffff237224 */ /* 0x000fe200078e00ff */
[----:B------:R-:W-:Y:S02]  /*6500*/  ISETP.NE.AND.EX P0, PT, RZ, UR39, PT, P0 ;  /* 0x00000027ff007c0c */ /* 0x000fe4000bf05300 */
[----:B------:R-:W-:Y:S02]  /*6510*/  CS2R R32, SRZ ;  /* 0x0000000000207805 */ /* 0x000fe4000001ff00 */
[----:B------:R-:W-:Y:S02]  /*6520*/  SEL R6, RZ, 0xffffffff, P1 ;  /* 0xffffffffff067807 */ /* 0x000fe40000800000 */
[----:B------:R-:W-:Y:S02]  /*6530*/  LOP3.LUT P1, RZ, R49, 0xff, RZ, 0xc0, !PT ;  /* 0x000000ff31ff7812 */ /* 0x000fe4000782c0ff */
[----:B------:R-:W-:Y:S04]  /*6540*/  SEL R7, RZ, 0xffffffff, P0 ;  /* 0xffffffffff077807 */ /* 0x000fe80000000000 */
[----:B------:R-:W-:Y:S04]  /*6550*/  @P2 SEL R6, R7, R6, !P1 ;  /* 0x0000000607062207 */ /* 0x000fe80004800000 */
[----:B------:R-:W-:Y:S04]  /*6560*/  LOP3.LUT R6, R6, 0x1, RZ, 0xc0, !PT ;  /* 0x0000000106067812 */ /* 0x000fe800078ec0ff */
[----:B------:R-:W-:Y:S01]  /*6570*/  ISETP.NE.U32.AND P0, PT, R6, 0x1, PT ;  /* 0x000000010600780c */ /* 0x000fe20003f05070 */
[----:B------:R-:W-:Y:S01]  /*6580*/  @!UPT UIADD3 URZ, UPT, UPT, URZ, URZ, URZ ;  /* 0x000000fffffff290 */ /* 0x000fe2000fffe0ff */
[----:B------:R-:W-:Y:S11]  /*6590*/  @!P4 BRA `(.L_x_105) ;  /* 0x00000000000cc947 */ /* 0x000ff60003800000 */
[----:B------:R-:W-:Y:S04]  /*65a0*/  SHF.L.U32 R3, R3, 0x1f, RZ ;  /* 0x0000001f03037819 */ /* 0x000fe800000006ff */
[----:B------:R-:W1:Y:S02]  /*65b0*/  SYNCS.PHASECHK.TRANS64.TRYWAIT P1, [R4+URZ+0x620], R3 ;  /* 0x00062003040075a7 */ /* 0x000e6400080211ff */
[----:B-1----:R-:W-:Y:S05]  /*65c0*/  @!P1 BRA `(.L_x_106) ;  /* 0x0000001000809947 */ /* 0x002fea0003800000 */
.L_x_105:
[----:B------:R-:W-:Y:S05]  /*65d0*/  BSYNC B0 ;  /* 0x0000000000007941 */ /* 0x000fea0003800000 */
.L_x_104:
[----:B------:R2:W1:Y:S02]  /*65e0*/  @P0 LDS.128 R32, [R63] ;  /* 0x000000003f200984 */ /* 0x0004640000000c00 */
.L_x_103:
[----:B------:R-:W-:Y:S05]  /*65f0*/  BSYNC B1 ;  /* 0x0000000000017941 */ /* 0x000fea0003800000 */
.L_x_102:
[----:B-1----:R-:W-:Y:S04]  /*6600*/  SHF.R.U32.HI R3, RZ, 0x15, R2 ;  /* 0x00000015ff037819 */ /* 0x002fe80000011602 */
[----:B------:R-:W-:Y:S01]  /*6610*/  LOP3.LUT P0, RZ, R3, 0x3, R53, 0x48, !PT ;  /* 0x0000000303ff7812 */ /* 0x000fe20007804835 */
[----:B------:R-:W-:Y:S01]  /*6620*/  @!UPT UIADD3 URZ, UPT, UPT, URZ, URZ, URZ ;  /* 0x000000fffffff290 */ /* 0x000fe2000fffe0ff */
[----:B----4-:R-:W-:Y:S11]  /*6630*/  @P3 BRA `(.L_x_107) ;  /* 0x0000000000083947 */ /* 0x010ff60003800000 */
[----:B------:R-:W1:Y:S02]  /*6640*/  SYNCS.PHASECHK.TRANS64.TRYWAIT P1, [R0+UR42+0x670], R5 ;  /* 0x00067005000075a7 */ /* 0x000e64000802112a */
[----:B-1----:R-:W-:Y:S05]  /*6650*/  @!P1 BRA `(.L_x_108) ;  /* 0x0000001000709947 */ /* 0x002fea0003800000 */
.L_x_107:
[----:B------:R-:W-:Y:S05]  /*6660*/  @!P0 BRA `(.L_x_109) ;  /* 0x0000000000408947 */ /* 0x000fea0003800000 */
[----:B------:R-:W1:Y:S01]  /*6670*/  LDCU.64 UR8, c[0x4][0x70] ;  /* 0x01000e00ff0877ac */ /* 0x000e620008000a00 */
[----:B------:R-:W-:Y:S01]  /*6680*/  MOV R15, 0x0 ;  /* 0x00000000000f7802 */ /* 0x000fe20000000f00 */
[----:B------:R-:W-:Y:S02]  /*6690*/  HFMA2 R12, -RZ, RZ, 0, 5.9604644775390625e-08 ;  /* 0x00000001ff0c7431 */ /* 0x000fe400000001ff */
[----:B------:R-:W-:Y:S02]  /*66a0*/  IMAD.MOV.U32 R8, RZ, RZ, 0x192 ;  /* 0x00000192ff087424 */ /* 0x000fe400078e00ff */
[----:B------:R-:W-:Y:S01]  /*66b0*/  IMAD.MOV.U32 R13, RZ, RZ, RZ ;  /* 0x000000ffff0d7224 */ /* 0x000fe200078e00ff */
[----:B------:R-:W4:Y:S01]  /*66c0*/  LDCU.64 UR6, c[0x4][0x78] ;  /* 0x01000f00ff0677ac */ /* 0x000f220008000a00 */
[----:B------:R-:W2:Y:S01]  /*66d0*/  LDC.64 R14, c[0x4][R15] ;  /* 0x010000000f0e7b82 */ /* 0x000ea20000000a00 */
[----:B------:R-:W5:Y:S01]  /*66e0*/  LDCU.64 UR4, c[0x4][0x10] ;  /* 0x01000200ff0477ac */ /* 0x000f620008000a00 */
[----:B-1----:R-:W-:Y:S01]  /*66f0*/  MOV R5, UR9 ;  /* 0x0000000900057c02 */ /* 0x002fe20008000f00 */
[----:B------:R-:W-:Y:S01]  /*6700*/  IMAD.U32 R4, RZ, RZ, UR8 ;  /* 0x00000008ff047e24 */ /* 0x000fe2000f8e00ff */
[----:B----4-:R-:W-:Y:S01]  /*6710*/  MOV R7, UR7 ;  /* 0x0000000700077c02 */ /* 0x010fe20008000f00 */
[----:B------:R-:W-:Y:S01]  /*6720*/  IMAD.U32 R6, RZ, RZ, UR6 ;  /* 0x00000006ff067e24 */ /* 0x000fe2000f8e00ff */
[----:B-----5:R-:W-:Y:S01]  /*6730*/  MOV R11, UR5 ;  /* 0x00000005000b7c02 */ /* 0x020fe20008000f00 */
[----:B------:R-:W-:Y:S02]  /*6740*/  IMAD.U32 R10, RZ, RZ, UR4 ;  /* 0x00000004ff0a7e24 */ /* 0x000fe4000f8e00ff */
[----:B------:R-:W-:Y:S07]  /*6750*/  LEPC R20, `(.L_x_109) ;  /* 0x000000001014794e */ /* 0x000fee0000000000 */
[----:B--23--:R-:W-:Y:S05]  /*6760*/  CALL.ABS.NOINC R14 ;  /* 0x000000000e007343 */ /* 0x00cfea0003c00000 */
.L_x_109:
[----:B------:R-:W-:Y:S01]  /*6770*/  ISETP.NE.AND P0, PT, R61, RZ, PT ;  /* 0x000000ff3d00720c */ /* 0x000fe20003f05270 */
[----:B------:R-:W-:Y:S05]  /*6780*/  WARPSYNC.ALL ;  /* 0x0000000000007948 */ /* 0x000fea0003800000 */
[----:B------:R-:W-:Y:S01]  /*6790*/  R2UR UR4, R2 ;  /* 0x00000000020472ca */ /* 0x000fe200000e0000 */
[----:B------:R-:W-:Y:S01]  /*67a0*/  BSSY.RECONVERGENT B0, `(.L_x_110) ;  /* 0x0000036000007945 */ /* 0x000fe20003800200 */
[C---:B------:R-:W-:Y:S02]  /*67b0*/  SHF.L.U32 R0, R32.reuse, 0x10, RZ ;  /* 0x0000001020007819 */ /* 0x040fe400000006ff */
[----:B------:R-:W-:Y:S02]  /*67c0*/  LOP3.LUT R2, R32, 0xffff0000, RZ, 0xc0, !PT ;  /* 0xffff000020027812 */ /* 0x000fe400078ec0ff */
[C---:B------:R-:W-:Y:S02]  /*67d0*/  SHF.L.U32 R3, R33.reuse, 0x10, RZ ;  /* 0x0000001021037819 */ /* 0x040fe400000006ff */
[----:B------:R-:W-:Y:S02]  /*67e0*/  LOP3.LUT R12, R33, 0xffff0000, RZ, 0xc0, !PT ;  /* 0xffff0000210c7812 */ /* 0x000fe400078ec0ff */
[----:B-1----:R-:W-:Y:S02]  /*67f0*/  IADD3 R67, PT, PT, R67, 0x690, RZ ;  /* 0x0000069043437810 */ /* 0x002fe40007ffe0ff */
[C---:B------:R-:W-:Y:S01]  /*6800*/  SHF.L.U32 R13, R34.reuse, 0x10, RZ ;  /* 0x00000010220d7819 */ /* 0x040fe200000006ff */
[----:B------:R-:W1:Y:S01]  /*6810*/  LDTM.x8 R4, tmem[UR4] ;  /* 0x00000004000479ee */ /* 0x000e6200081c0000 */
[----:B------:R-:W-:Y:S01]  /*6820*/  LOP3.LUT R14, R34, 0xffff0000, RZ, 0xc0, !PT ;  /* 0xffff0000220e7812 */ /* 0x000fe200078ec0ff */
[----:B------:R-:W-:Y:S01]  /*6830*/  NOP ;  /* 0x0000000000007918 */ /* 0x000fe20000000000 */
[C---:B------:R-:W-:Y:S02]  /*6840*/  SHF.L.U32 R15, R35.reuse, 0x10, RZ ;  /* 0x00000010230f7819 */ /* 0x040fe400000006ff */
[----:B------:R-:W-:Y:S02]  /*6850*/  LOP3.LUT R20, R35, 0xffff0000, RZ, 0xc0, !PT ;  /* 0xffff000023147812 */ /* 0x000fe400078ec0ff */
[----:B------:R-:W-:Y:S04]  /*6860*/  LOP3.LUT R67, R67, 0xfefffff8, RZ, 0xc0, !PT ;  /* 0xfefffff843437812 */ /* 0x000fe800078ec0ff */
[----:B-1----:R1:W-:Y:S01]  /*6870*/  SYNCS.ARRIVE.TRANS64.RED.A1T0 RZ, [R67+URZ], RZ ;  /* 0x000000ff43ff79a7 */ /* 0x0023e200081004ff */
[C---:B---3--:R-:W-:Y:S01]  /*6880*/  FMUL R4, R29.reuse, R4 ;  /* 0x000000041d047220 */ /* 0x048fe20000400000 */
[C---:B------:R-:W-:Y:S01]  /*6890*/  FMUL R5, R29.reuse, R5 ;  /* 0x000000051d057220 */ /* 0x040fe20000400000 */
[C---:B------:R-:W-:Y:S01]  /*68a0*/  FMUL R6, R29.reuse, R6 ;  /* 0x000000061d067220 */ /* 0x040fe20000400000 */
[C---:B------:R-:W-:Y:S01]  /*68b0*/  FMUL R7, R29.reuse, R7 ;  /* 0x000000071d077220 */ /* 0x040fe20000400000 */
[C---:B------:R-:W-:Y:S01]  /*68c0*/  FFMA R4, R30.reuse, R0, R4 ;  /* 0x000000001e047223 */ /* 0x040fe20000000004 */
[C---:B------:R-:W-:Y:S01]  /*68d0*/  FMUL R8, R29.reuse, R8 ;  /* 0x000000081d087220 */ /* 0x040fe20000400000 */
[C---:B------:R-:W-:Y:S01]  /*68e0*/  FFMA R5, R30.reuse, R2, R5 ;  /* 0x000000021e057223 */ /* 0x040fe20000000005 */
[C---:B------:R-:W-:Y:S01]  /*68f0*/  FMUL R9, R29.reuse, R9 ;  /* 0x000000091d097220 */ /* 0x040fe20000400000 */
[C---:B------:R-:W-:Y:S01]  /*6900*/  FFMA R6, R30.reuse, R3, R6 ;  /* 0x000000031e067223 */ /* 0x040fe20000000006 */
[C---:B------:R-:W-:Y:S01]  /*6910*/  FMUL R10, R29.reuse, R10 ;  /* 0x0000000a1d0a7220 */ /* 0x040fe20000400000 */
[C---:B------:R-:W-:Y:S01]  /*6920*/  FFMA R7, R30.reuse, R12, R7 ;  /* 0x0000000c1e077223 */ /* 0x040fe20000000007 */
[----:B------:R-:W-:Y:S01]  /*6930*/  FMUL R11, R29, R11 ;  /* 0x0000000b1d0b7220 */ /* 0x000fe20000400000 */
[C---:B------:R-:W-:Y:S01]  /*6940*/  FFMA R8, R30.reuse, R13, R8 ;  /* 0x0000000d1e087223 */ /* 0x040fe20000000008 */
[C---:B------:R-:W-:Y:S01]  /*6950*/  FFMA R9, R30.reuse, R14, R9 ;  /* 0x0000000e1e097223 */ /* 0x040fe20000000009 */
[C---:B------:R-:W-:Y:S01]  /*6960*/  FFMA R10, R30.reuse, R15, R10 ;  /* 0x0000000f1e0a7223 */ /* 0x040fe2000000000a */
[----:B------:R-:W-:Y:S01]  /*6970*/  FFMA R11, R30, R20, R11 ;  /* 0x000000141e0b7223 */ /* 0x000fe2000000000b */
[----:B------:R-:W-:Y:S02]  /*6980*/  F2FP.BF16.F32.PACK_AB R4, R5, R4 ;  /* 0x000000040504723e */ /* 0x000fe400000010ff */
[----:B------:R-:W-:Y:S02]  /*6990*/  F2FP.BF16.F32.PACK_AB R5, R7, R6 ;  /* 0x000000060705723e */ /* 0x000fe400000010ff */
[----:B------:R-:W-:Y:S02]  /*69a0*/  F2FP.BF16.F32.PACK_AB R6, R9, R8 ;  /* 0x000000080906723e */ /* 0x000fe400000010ff */
[----:B------:R-:W-:Y:S05]  /*69b0*/  F2FP.BF16.F32.PACK_AB R7, R11, R10 ;  /* 0x0000000a0b07723e */ /* 0x000fea00000010ff */
[----:B------:R1:W-:Y:S01]  /*69c0*/  STS.128 [R63], R4 ;  /* 0x000000043f007388 */ /* 0x0003e20000000c00 */
[----:B------:R-:W-:Y:S01]  /*69d0*/  @!PT LDS RZ, [RZ] ;  /* 0x00000000fffff984 */ /* 0x000fe20000000800 */
[----:B------:R-:W-:Y:S01]  /*69e0*/  @!PT LDS RZ, [RZ] ;  /* 0x00000000fffff984 */ /* 0x000fe20000000800 */
[----:B------:R-:W-:Y:S01]  /*69f0*/  @!PT LDS RZ, [RZ] ;  /* 0x00000000fffff984 */ /* 0x000fe20000000800 */
[----:B------:R-:W-:Y:S01]  /*6a00*/  @!PT LDS RZ, [RZ] ;  /* 0x00000000fffff984 */ /* 0x000fe20000000800 */
[----:B------:R3:W-:Y:S07]  /*6a10*/  MEMBAR.ALL.CTA ;  /* 0x0000000000007992 */ /* 0x0007ee0000008000 */
[----:B---3--:R-:W3:Y:S02]  /*6a20*/  FENCE.VIEW.ASYNC.S ;  /* 0x00000000000073c6 */ /* 0x008ee40000000000 */
[----:B---3--:R-:W-:Y:S06]  /*6a30*/  BAR.SYNC.DEFER_BLOCKING 0x1, 0x80 ;  /* 0x0042000000007b1d */ /* 0x008fec0000010000 */
[----:B------:R-:W-:Y:S05]  /*6a40*/  @P0 BRA `(.L_x_111) ;  /* 0x00000000002c0947 */ /* 0x000fea0003800000 */
[----:B------:R-:W-:Y:S01]  /*6a50*/  R2UR UR12, R48 ;  /* 0x00000000300c72ca */ /* 0x000fe200000e0000 */
[----:B------:R-:W-:Y:S01]  /*6a60*/  UIADD3 UR10, UP0, UPT, UR46, 0x680, URZ ;  /* 0x000006802e0a7890 */ /* 0x000fe2000ff1e0ff */
[----:B------:R-:W-:Y:S01]  /*6a70*/  R2UR UR9, R47 ;  /* 0x000000002f0972ca */ /* 0x000fe200000e0000 */
[----:B------:R-:W-:Y:S01]  /*6a80*/  UMOV UR7, UR36 ;  /* 0x0000002400077c82 */ /* 0x000fe20008000000 */
[----:B------:R-:W-:Y:S01]  /*6a90*/  R2UR UR8, R64 ;  /* 0x00000000400872ca */ /* 0x000fe200000e0000 */
[----:B------:R-:W-:Y:S08]  /*6aa0*/  UIADD3.X UR11, UPT, UPT, URZ, UR47, URZ, UP0, !UPT ;  /* 0x0000002fff0b7290 */ /* 0x000ff000087fe4ff */
[----:B------:R-:W-:Y:S02]  /*6ab0*/  USHF.L.U32 UR5, UR12, 0x4, URZ ;  /* 0x000000040c057899 */ /* 0x000fe400080006ff */
[----:B------:R-:W-:Y:S02]  /*6ac0*/  USHF.L.U32 UR6, UR9, 0x6, URZ ;  /* 0x0000000609067899 */ /* 0x000fe400080006ff */
[----:B------:R-:W-:Y:S09]  /*6ad0*/  UIADD3 UR4, UPT, UPT, UR42, 0x800, UR8 ;  /* 0x000008002a047890 */ /* 0x000ff2000fffe008 */
[----:B------:R3:W-:Y:S02]  /*6ae0*/  UTMASTG.3D [UR4], [UR10] ;  /* 0x000000040a0073b5 */ /* 0x0007e40008010000 */
[----:B---3--:R0:W-:Y:S02]  /*6af0*/  UTMACMDFLUSH ;  /* 0x00000000000079b7 */ /* 0x0081e40000000000 */
.L_x_111:
[----:B------:R-:W-:Y:S05]  /*6b00*/  BSYNC.RECONVERGENT B0 ;  /* 0x0000000000007941 */ /* 0x000fea0003800200 */
.L_x_110:
[----:B------:R-:W-:Y:S04]  /*6b10*/  BSSY.RECONVERGENT B0, `(.L_x_112) ;  /* 0x0000003000007945 */ /* 0x000fe80003800200 */
[----:B------:R-:W-:Y:S05]  /*6b20*/  @P0 BRA `(.L_x_113) ;  /* 0x0000000000040947 */ /* 0x000fea0003800000 */
[----:B------:R-:W-:Y:S04]  /*6b30*/  DEPBAR.LE SB0, 0x0 ;  /* 0x000080000000791a */ /* 0x000fe80000000000 */
.L_x_113:
[----:B------:R-:W-:Y:S05]  /*6b40*/  BSYNC.RECONVERGENT B0 ;  /* 0x0000000000007941 */ /* 0x000fea0003800200 */
.L_x_112:
[----:B------:R-:W-:Y:S01]  /*6b50*/  BAR.SYNC.DEFER_BLOCKING 0x1, 0x80 ;  /* 0x0042000000007b1d */ /* 0x000fe20000010000 */
[----:B------:R-:W-:Y:S01]  /*6b60*/  UIADD3 UR43, UPT, UPT, UR43, 0x1, URZ ;  /* 0x000000012b2b7890 */ /* 0x000fe2000fffe0ff */
[----:B------:R-:W-:Y:S02]  /*6b70*/  IADD3 R27, PT, PT, R27, 0x1, RZ ;  /* 0x000000011b1b7810 */ /* 0x000fe40007ffe0ff */
[----:B------:R-:W-:Y:S01]  /*6b80*/  IADD3 R56, PT, PT, R56, 0x1, RZ ;  /* 0x0000000138387810 */ /* 0x000fe20007ffe0ff */
[----:B------:R-:W-:Y:S09]  /*6b90*/  UISETP.NE.AND UP0, UPT, UR43, URZ, UPT ;  /* 0x000000ff2b00728c */ /* 0x000ff2000bf05270 */
[----:B------:R-:W-:Y:S05]  /*6ba0*/  BRA.U !UP0, `(.L_x_114) ;  /* 0x0000000108287547 */ /* 0x000fea000b800000 */
[----:B------:R-:W-:Y:S01]  /*6bb0*/  ISETP.NE.AND P0, PT, R66, RZ, PT ;  /* 0x000000ff4200720c */ /* 0x000fe20003f05270 */
[----:B------:R-:W-:Y:S11]  /*6bc0*/  IMAD.U32 R0, RZ, RZ, UR37 ;  /* 0x00000025ff007e24 */ /* 0x000ff6000f8e00ff */
[----:B------:R-:W-:Y:S01]  /*6bd0*/  @!UPT UIADD3 URZ, UPT, UPT, URZ, URZ, URZ ;  /* 0x000000fffffff290 */ /* 0x000fe2000fffe0ff */
[C---:B------:R-:W-:Y:S01]  /*6be0*/  @P0 LEA R2, R55.reuse, UR42, 0x3 ;  /* 0x0000002a37020c11 */ /* 0x040fe2000f8e18ff */
[----:B------:R-:W-:Y:S04]  /*6bf0*/  VIADD R55, R55, 0x1 ;  /* 0x0000000137377836 */ /* 0x000fe80000000000 */
[----:B------:R-:W-:Y:S05]  /*6c00*/  @P0 VIADD R2, R2, 0x630 ;  /* 0x0000063002020836 */ /* 0x000fea0000000000 */
[----:B------:R-:W-:Y:S04]  /*6c10*/  @P0 PRMT R0, R0, 0x654, R2 ;  /* 0x0000065400000816 */ /* 0x000fe80000000002 */
[----:B------:R3:W-:Y:S01]  /*6c20*/  @P0 SYNCS.ARRIVE.TRANS64.RED.A1T0 RZ, [R0+URZ], RZ ;  /* 0x000000ff00ff09a7 */ /* 0x0007e200081004ff */
[C---:B------:R-:W-:Y:S04]  /*6c30*/  ISETP.NE.AND P0, PT, R55.reuse, 0x2, PT ;  /* 0x000000023700780c */ /* 0x040fe80003f05270 */
[----:B------:R-:W-:Y:S09]  /*6c40*/  SEL R55, R55, RZ, P0 ;  /* 0x000000ff37377207 */ /* 0x000ff20000000000 */
.L_x_114:
[----:B------:R-:W-:Y:S01]  /*6c50*/  ISETP.NE.AND P3, PT, R62, RZ, PT ;  /* 0x000000ff3e00720c */ /* 0x000fe20003f65270 */
[----:B------:R-:W-:Y:S01]  /*6c60*/  IMAD.IADD R48, R25, 0x1, R31 ;  /* 0x0000000119307824 */ /* 0x000fe200078e021f */
[----:B------:R-:W-:Y:S01]  /*6c70*/  ISETP.NE.AND P0, PT, R65, 0x2, PT ;  /* 0x000000024100780c */ /* 0x000fe20003f05270 */
[----:B------:R-:W-:Y:S01]  /*6c80*/  IMAD.IADD R47, R26, 0x1, R46 ;  /* 0x000000011a2f7824 */ /* 0x000fe200078e022e */
[----:B------:R-:W-:Y:S02]  /*6c90*/  ISETP.NE.AND P1, PT, R27, 0x4, PT ;  /* 0x000000041b00780c */ /* 0x000fe40003f25270 */
[----:B------:R-:W-:Y:S02]  /*6ca0*/  ISETP.NE.AND P2, PT, R56, 0x2, PT ;  /* 0x000000023800780c */ /* 0x000fe40003f45270 */
[----:B------:R-:W-:Y:S02]  /*6cb0*/  SEL R3, RZ, 0x1, P0 ;  /* 0x00000001ff037807 */ /* 0x000fe40000000000 */
[----:B------:R-:W-:Y:S02]  /*6cc0*/  SEL R2, RZ, 0x1, P1 ;  /* 0x00000001ff027807 */ /* 0x000fe40000800000 */
[----:B---3--:R-:W-:Y:S02]  /*6cd0*/  SEL R0, RZ, 0x1, P2 ;  /* 0x00000001ff007807 */ /* 0x008fe40001000000 */
[----:B------:R-:W-:Y:S02]  /*6ce0*/  @P3 R2UR UR36, R54 ;  /* 0x00000000362432ca */ /* 0x000fe400000e0000 */
[----:B------:R-:W-:Y:S02]  /*6cf0*/  LOP3.LUT R57, R57, R3, RZ, 0x3c, !PT ;  /* 0x0000000339397212 */ /* 0x000fe400078e3cff */
[----:B------:R-:W-:Y:S02]  /*6d00*/  LOP3.LUT R58, R58, R2, RZ, 0x3c, !PT ;  /* 0x000000023a3a7212 */ /* 0x000fe400078e3cff */
[----:B------:R-:W-:Y:S02]  /*6d10*/  LOP3.LUT R59, R59, R0, RZ, 0x3c, !PT ;  /* 0x000000003b3b7212 */ /* 0x000fe400078e3cff */
[----:B------:R-:W-:Y:S02]  /*6d20*/  SEL R65, R65, RZ, P0 ;  /* 0x000000ff41417207 */ /* 0x000fe40000000000 */
[----:B------:R-:W-:Y:S02]  /*6d30*/  SEL R27, R27, RZ, P1 ;  /* 0x000000ff1b1b7207 */ /* 0x000fe40000800000 */
[----:B------:R-:W-:Y:S01]  /*6d40*/  SEL R56, R56, RZ, P2 ;  /* 0x000000ff38387207 */ /* 0x000fe20001000000 */
[----:B------:R-:W-:Y:S06]  /*6d50*/  @P3 BRA `(.L_x_115) ;  /* 0xffffffec00243947 */ /* 0x000fec000383ffff */
[----:B------:R-:W-:-:S09]  /*6d60*/  UISETP.NE.AND UP0, UPT, UR45, URZ, UPT ;  /* 0x000000ff2d00728c */ /* 0x000fd2000bf05270 */
[----:B------:R-:W-:Y:S05]  /*6d70*/  BRA.U !UP0, `(.L_x_116) ;  /* 0x0000000108487547 */ /* 0x000fea000b800000 */
[----:B------:R-:W3:Y:S02]  /*6d80*/  LDCU.64 UR4, c[0x0][0x890] ;  /* 0x00011200ff0477ac */ /* 0x000ee40008000a00 */
[----:B---3--:R-:W-:-:S04]  /*6d90*/  UISETP.NE.U32.AND UP0, UPT, UR4, URZ, UPT ;  /* 0x000000ff0400728c */ /* 0x008fc8000bf05070 */
[----:B------:R-:W-:-:S09]  /*6da0*/  UISETP.NE.AND.EX UP0, UPT, UR5, URZ, UPT, UP0 ;  /* 0x000000ff0500728c */ /* 0x000fd2000bf05300 */
[----:B------:R-:W-:Y:S05]  /*6db0*/  BRA.U UP0, `(.L_x_117) ;  /* 0x00000001000c7547 */ /* 0x000fea000b800000 */
[----:B------:R-:W-:-:S13]  /*6dc0*/  FSETP.NEU.AND P0, PT, R30, RZ, PT ;  /* 0x000000ff1e00720b */ /* 0x000fda0003f0d000 */
[----:B------:R-:W-:Y:S05]  /*6dd0*/  @!P0 EXIT ;  /* 0x000000000000894d */ /* 0x000fea0003800000 */
[----:B------:R-:W-:Y:S05]  /*6de0*/  BRA `(.L_x_116) ;  /* 0x00000000002c7947 */ /* 0x000fea0003800000 */
.L_x_117:
[----:B------:R-:W-:Y:S01]  /*6df0*/  LOP3.LUT P0, RZ, R49, 0xff, RZ, 0xc0, !PT ;  /* 0x000000ff31ff7812 */ /* 0x000fe2000780c0ff */
[----:B------:R-:W-:-:S12]  /*6e00*/  BSSY.RECONVERGENT B0, `(.L_x_116) ;  /* 0x0000009000007945 */ /* 0x000fd80003800200 */
[----:B------:R-:W-:Y:S05]  /*6e10*/  @P0 BRA `(.L_x_118) ;  /* 0x0000000000140947 */ /* 0x000fea0003800000 */
[----:B------:R-:W3:Y:S02]  /*6e20*/  LDCU.64 UR4, c[0x0][0x888] ;  /* 0x00011100ff0477ac */ /* 0x000ee40008000a00 */
[----:B---3--:R-:W-:-:S04]  /*6e30*/  ISETP.NE.U32.AND P0, PT, RZ, UR4, PT ;  /* 0x00000004ff007c0c */ /* 0x008fc8000bf05070 */
[----:B------:R-:W-:-:S13]  /*6e40*/  ISETP.NE.AND.EX P0, PT, RZ, UR5, PT, P0 ;  /* 0x00000005ff007c0c */ /* 0x000fda000bf05300 */
[----:B------:R-:W-:Y:S05]  /*6e50*/  @!P0 EXIT ;  /* 0x000000000000894d */ /* 0x000fea0003800000 */
[----:B------:R-:W-:Y:S05]  /*6e60*/  BRA `(.L_x_119) ;  /* 0x0000000000087947 */ /* 0x000fea0003800000 */
.L_x_118:
[----:B------:R-:W-:-:S13]  /*6e70*/  FSETP.NEU.AND P0, PT, R30, RZ, PT ;  /* 0x000000ff1e00720b */ /* 0x000fda0003f0d000 */
[----:B------:R-:W-:Y:S05]  /*6e80*/  @!P0 EXIT ;  /* 0x000000000000894d */ /* 0x000fea0003800000 */
.L_x_119:
[----:B------:R-:W-:Y:S05]  /*6e90*/  BSYNC.RECONVERGENT B0 ;  /* 0x0000000000007941 */ /* 0x000fea0003800200 */
.L_x_116:
[----:B------:R-:W-:-:S04]  /*6ea0*/  DEPBAR.LE SB0, 0x0 ;  /* 0x000080000000791a */ /* 0x000fc80000000000 */
[----:B------:R-:W-:Y:S05]  /*6eb0*/  EXIT ;  /* 0x000000000000794d */ /* 0x000fea0003800000 */
.L_x_25:
[----:B--2---:R2:W4:Y:S02]  /*6ec0*/  SYNCS.PHASECHK.TRANS64.TRYWAIT P0, [R2+URZ+0x6c0], R3 ;  /* 0x0006c003020075a7 */ /* 0x00452400080011ff */
[----:B----4-:R-:W-:Y:S05]  /*6ed0*/  @!P0 NANOSLEEP.SYNCS 0x989680 ;  /* 0x009896800000895d */ /* 0x010fea0003900000 */
[----:B------:R-:W4:Y:S02]  /*6ee0*/  @!P0 SYNCS.PHASECHK.TRANS64 P0, [R2+URZ+0x6c0], R3 ;  /* 0x0006c003020085a7 */ /* 0x000f2400080010ff */
[----:B----4-:R-:W-:Y:S05]  /*6ef0*/  @!P0 BRA `(.L_x_25) ;  /* 0xfffffffc00f08947 */ /* 0x010fea000383ffff */
[----:B------:R-:W-:Y:S05]  /*6f00*/  BRA `(.L_x_120) ;  /* 0xffffffb4002c7947 */ /* 0x000fea000383ffff */
.L_x_28:
[----:B------:R-:W-:-:S07]  /*6f10*/  MOV R2, UR33 ;  /* 0x0000002100027c02 */ /* 0x000fce0008000f00 */
.L_x_121:
[----:B-1----:R1:W2:Y:S02]  /*6f20*/  SYNCS.PHASECHK.TRANS64.TRYWAIT P0, [R2+URZ+0x310], R4 ;  /* 0x00031004020075a7 */ /* 0x0022a400080011ff */
[----:B--2---:R-:W-:Y:S05]  /*6f30*/  @!P0 NANOSLEEP.SYNCS 0x989680 ;  /* 0x009896800000895d */ /* 0x004fea0003900000 */
[----:B------:R-:W2:Y:S02]  /*6f40*/  @!P0 SYNCS.PHASECHK.TRANS64 P0, [R2+URZ+0x310], R4 ;  /* 0x00031004020085a7 */ /* 0x000ea400080010ff */
[----:B--2---:R-:W-:Y:S05]  /*6f50*/  @!P0 BRA `(.L_x_121) ;  /* 0xfffffffc00f08947 */ /* 0x004fea000383ffff */
[----:B------:R-:W-:Y:S05]  /*6f60*/  BRA `(.L_x_27) ;  /* 0xffffffb400947947 */ /* 0x000fea000383ffff */
.L_x_35:
[----:B-1----:R-:W-:-:S07]  /*6f70*/  MOV R2, UR17 ;  /* 0x0000001100027c02 */ /* 0x002fce0008000f00 */
.L_x_122:
[----:B-1----:R1:W2:Y:S02]  /*6f80*/  SYNCS.PHASECHK.TRANS64.TRYWAIT P0, [R2+URZ+0x310], R4 ;  /* 0x00031004020075a7 */ /* 0x0022a400080011ff */
[----:B--2---:R-:W-:Y:S05]  /*6f90*/  @!P0 NANOSLEEP.SYNCS 0x989680 ;  /* 0x009896800000895d */ /* 0x004fea0003900000 */
[----:B------:R-:W2:Y:S02]  /*6fa0*/  @!P0 SYNCS.PHASECHK.TRANS64 P0, [R2+URZ+0x310], R4 ;  /* 0x00031004020085a7 */ /* 0x000ea400080010ff */
[----:B--2---:R-:W-:Y:S05]  /*6fb0*/  @!P0 BRA `(.L_x_122) ;  /* 0xfffffffc00f08947 */ /* 0x004fea000383ffff */
[----:B------:R-:W-:Y:S05]  /*6fc0*/  BRA `(.L_x_34) ;  /* 0xffffffb800507947 */ /* 0x000fea000383ffff */
.L_x_40:
[----:B-1----:R1:W2:Y:S02]  /*6fd0*/  SYNCS.PHASECHK.TRANS64.TRYWAIT P0, [R2+URZ+0x650], R3 ;  /* 0x00065003020075a7 */ /* 0x0022a400080011ff */
[----:B--2---:R-:W-:Y:S05]  /*6fe0*/  @!P0 NANOSLEEP.SYNCS 0x989680 ;  /* 0x009896800000895d */ /* 0x004fea0003900000 */
[----:B------:R-:W2:Y:S02]  /*6ff0*/  @!P0 SYNCS.PHASECHK.TRANS64 P0, [R2+URZ+0x650], R3 ;  /* 0x00065003020085a7 */ /* 0x000ea400080010ff */
[----:B--2---:R-:W-:Y:S05]  /*7000*/  @!P0 BRA `(.L_x_40) ;  /* 0xfffffffc00f08947 */ /* 0x004fea000383ffff */
[----:B------:R-:W-:Y:S05]  /*7010*/  BRA `(.L_x_123) ;  /* 0xffffffb800f47947 */ /* 0x000fea000383ffff */
.L_x_44:
[----:B------:R-:W-:-:S07]  /*7020*/  MOV R2, UR5 ;  /* 0x0000000500027c02 */ /* 0x000fce0008000f00 */
.L_x_124:
[----:B-1----:R1:W2:Y:S02]  /*7030*/  SYNCS.PHASECHK.TRANS64.TRYWAIT P0, [R2+URZ], R3 ;  /* 0x00000003020075a7 */ /* 0x0022a400080011ff */
[----:B--2---:R-:W-:Y:S05]  /*7040*/  @!P0 NANOSLEEP.SYNCS 0x989680 ;  /* 0x009896800000895d */ /* 0x004fea0003900000 */
[----:B------:R-:W2:Y:S02]  /*7050*/  @!P0 SYNCS.PHASECHK.TRANS64 P0, [R2+URZ], R3 ;  /* 0x00000003020085a7 */ /* 0x000ea400080010ff */
[----:B--2---:R-:W-:Y:S05]  /*7060*/  @!P0 BRA `(.L_x_124) ;  /* 0xfffffffc00f08947 */ /* 0x004fea000383ffff */
[----:B------:R-:W-:Y:S05]  /*7070*/  BRA `(.L_x_125) ;  /* 0xffffffc000687947 */ /* 0x000fea000383ffff */
.L_x_45:
[----:B------:R-:W-:-:S07]  /*7080*/  MOV R2, UR5 ;  /* 0x0000000500027c02 */ /* 0x000fce0008000f00 */
.L_x_126:
[----:B-1----:R1:W2:Y:S02]  /*7090*/  SYNCS.PHASECHK.TRANS64.TRYWAIT P0, [R2+URZ], R3 ;  /* 0x00000003020075a7 */ /* 0x0022a400080011ff */
[----:B--2---:R-:W-:Y:S05]  /*70a0*/  @!P0 NANOSLEEP.SYNCS 0x989680 ;  /* 0x009896800000895d */ /* 0x004fea0003900000 */
[----:B------:R-:W2:Y:S02]  /*70b0*/  @!P0 SYNCS.PHASECHK.TRANS64 P0, [R2+URZ], R3 ;  /* 0x00000003020085a7 */ /* 0x000ea400080010ff */
[----:B--2---:R-:W-:Y:S05]  /*70c0*/  @!P0 BRA `(.L_x_126) ;  /* 0xfffffffc00f08947 */ /* 0x004fea000383ffff */
[----:B------:R-:W-:Y:S05]  /*70d0*/  BRA `(.L_x_127) ;  /* 0xffffffc000747947 */ /* 0x000fea000383ffff */
.L_x_48:
[----:B-1----:R1:W2:Y:S02]  /*70e0*/  SYNCS.PHASECHK.TRANS64.TRYWAIT P0, [R0+URZ+0x6b0], R4 ;  /* 0x0006b004000075a7 */ /* 0x0022a400080011ff */
[----:B--2---:R-:W-:Y:S05]  /*70f0*/  @!P0 NANOSLEEP.SYNCS 0x989680 ;  /* 0x009896800000895d */ /* 0x004fea0003900000 */
[----:B------:R-:W2:Y:S02]  /*7100*/  @!P0 SYNCS.PHASECHK.TRANS64 P0, [R0+URZ+0x6b0], R4 ;  /* 0x0006b004000085a7 */ /* 0x000ea400080010ff */
[----:B--2---:R-:W-:Y:S05]  /*7110*/  @!P0 BRA `(.L_x_48) ;  /* 0xfffffffc00f08947 */ /* 0x004fea000383ffff */
[----:B------:R-:W-:Y:S05]  /*7120*/  BRA `(.L_x_128) ;  /* 0xffffffc000c47947 */ /* 0x000fea000383ffff */
.L_x_49:
[----:B------:R-:W-:-:S07]  /*7130*/  MOV R0, UR5 ;  /* 0x0000000500007c02 */ /* 0x000fce0008000f00 */
.L_x_129:
[----:B-1----:R1:W2:Y:S02]  /*7140*/  SYNCS.PHASECHK.TRANS64.TRYWAIT P0, [R0+URZ+0x660], R5 ;  /* 0x00066005000075a7 */ /* 0x0022a400080011ff */
[----:B--2---:R-:W-:Y:S05]  /*7150*/  @!P0 NANOSLEEP.SYNCS 0x989680 ;  /* 0x009896800000895d */ /* 0x004fea0003900000 */
[----:B------:R-:W2:Y:S02]  /*7160*/  @!P0 SYNCS.PHASECHK.TRANS64 P0, [R0+URZ+0x660], R5 ;  /* 0x00066005000085a7 */ /* 0x000ea400080010ff */
[----:B--2---:R-:W-:Y:S05]  /*7170*/  @!P0 BRA `(.L_x_129) ;  /* 0xfffffffc00f08947 */ /* 0x004fea000383ffff */
[----:B------:R-:W-:Y:S05]  /*7180*/  BRA `(.L_x_130) ;  /* 0xffffffc000d47947 */ /* 0x000fea000383ffff */
.L_x_50:
[----:B-1----:R1:W2:Y:S02]  /*7190*/  SYNCS.PHASECHK.TRANS64.TRYWAIT P1, [R0+URZ+0x650], R4 ;  /* 0x00065004000075a7 */ /* 0x0022a400080211ff */
[----:B--2---:R-:W-:Y:S05]  /*71a0*/  @!P1 NANOSLEEP.SYNCS 0x989680 ;  /* 0x009896800000995d */ /* 0x004fea0003900000 */
[----:B------:R-:W2:Y:S02]  /*71b0*/  @!P1 SYNCS.PHASECHK.TRANS64 P1, [R0+URZ+0x650], R4 ;  /* 0x00065004000095a7 */ /* 0x000ea400080210ff */
[----:B--2---:R-:W-:Y:S05]  /*71c0*/  @!P1 BRA `(.L_x_50) ;  /* 0xfffffffc00f09947 */ /* 0x004fea000383ffff */
[----:B------:R-:W-:Y:S05]  /*71d0*/  BRA `(.L_x_131) ;  /* 0xffffffc400047947 */ /* 0x000fea000383ffff */
.L_x_53:
[----:B------:R-:W-:-:S07]  /*71e0*/  MOV R0, UR5 ;  /* 0x0000000500007c02 */ /* 0x000fce0008000f00 */
.L_x_132:
[----:B-1----:R1:W2:Y:S02]  /*71f0*/  SYNCS.PHASECHK.TRANS64.TRYWAIT P0, [R0+URZ+0x660], R2 ;  /* 0x00066002000075a7 */ /* 0x0022a400080011ff */
[----:B--2---:R-:W-:Y:S05]  /*7200*/  @!P0 NANOSLEEP.SYNCS 0x989680 ;  /* 0x009896800000895d */ /* 0x004fea0003900000 */
[----:B------:R-:W2:Y:S02]  /*7210*/  @!P0 SYNCS.PHASECHK.TRANS64 P0, [R0+URZ+0x660], R2 ;  /* 0x00066002000085a7 */ /* 0x000ea400080010ff */
[----:B--2---:R-:W-:Y:S05]  /*7220*/  @!P0 BRA `(.L_x_132) ;  /* 0xfffffffc00f08947 */ /* 0x004fea000383ffff */
[----:B------:R-:W-:Y:S05]  /*7230*/  BRA `(.L_x_52) ;  /* 0xffffffc400587947 */ /* 0x000fea000383ffff */
.L_x_62:
[----:B-1----:R-:W-:-:S04]  /*7240*/  MOV R4, UR6 ;  /* 0x0000000600047c02 */ /* 0x002fc80008000f00 */
[----:B------:R1:W2:Y:S03]  /*7250*/  SYNCS.PHASECHK.TRANS64.TRYWAIT P0, [R4+URZ+0x8], R5 ;  /* 0x00000805040075a7 */ /* 0x0002a600080011ff */
[----:B--2---:R-:W-:Y:S05]  /*7260*/  @!P0 NANOSLEEP.SYNCS 0x989680 ;  /* 0x009896800000895d */ /* 0x004fea0003900000 */
[----:B------:R-:W2:Y:S02]  /*7270*/  @!P0 SYNCS.PHASECHK.TRANS64 P0, [R4+URZ+0x8], R5 ;  /* 0x00000805040085a7 */ /* 0x000ea400080010ff */
[----:B--2---:R-:W-:Y:S05]  /*7280*/  @!P0 BRA `(.L_x_62) ;  /* 0xfffffffc00ec8947 */ /* 0x004fea000383ffff */
[----:B------:R-:W-:Y:S05]  /*7290*/  BRA `(.L_x_61) ;  /* 0xffffffc8000c7947 */ /* 0x000fea000383ffff */
.L_x_64:
[----:B------:R-:W-:Y:S01]  /*72a0*/  BSSY B0, `(.L_x_133) ;  /* 0x0000006000007945 */ /* 0x000fe20003800000 */
[----:B------:R-:W-:-:S07]  /*72b0*/  MOV R15, 0xffffffff ;  /* 0xffffffff000f7802 */ /* 0x000fce0000000f00 */
[----:B-1---5:R-:W-:Y:S05]  /*72c0*/  WARPSYNC.COLLECTIVE R15, `(.L_x_134) ;  /* 0x000000000f0c7348 */ /* 0x022fea0003c00000 */
[----:B------:R-:W-:Y:S02]  /*72d0*/  ELECT P6, UR79, PT ;  /* 0x00000000004f782f */ /* 0x000fe400038c0000 */
[----:B------:R-:W-:Y:S01]  /*72e0*/  MOV R14, UR79 ;  /* 0x0000004f000e7c02 */ /* 0x000fe20008000f00 */
[----:B-1---5:R-:W-:Y:S10]  /*72f0*/  ENDCOLLECTIVE ;  /* 0x000000000000791b */ /* 0x022ff40003800000 */
.L_x_134:
[----:B------:R-:W-:Y:S05]  /*7300*/  BSYNC B0 ;  /* 0x0000000000007941 */ /* 0x000fea0003800000 */
.L_x_133:
[----:B------:R-:W-:Y:S05]  /*7310*/  BRA `(.L_x_135) ;  /* 0xffffffc8003c7947 */ /* 0x000fea000383ffff */
.L_x_66:
[----:B-1----:R-:W-:-:S04]  /*7320*/  MOV R2, UR6 ;  /* 0x0000000600027c02 */ /* 0x002fc80008000f00 */
[----:B------:R1:W2:Y:S03]  /*7330*/  SYNCS.PHASECHK.TRANS64.TRYWAIT P0, [R2+URZ+0x8], R3 ;  /* 0x00000803020075a7 */ /* 0x0002a600080011ff */
[----:B--2---:R-:W-:Y:S05]  /*7340*/  @!P0 NANOSLEEP.SYNCS 0x989680 ;  /* 0x009896800000895d */ /* 0x004fea0003900000 */
[----:B------:R-:W2:Y:S02]  /*7350*/  @!P0 SYNCS.PHASECHK.TRANS64 P0, [R2+URZ+0x8], R3 ;  /* 0x00000803020085a7 */ /* 0x000ea400080010ff */
[----:B--2---:R-:W-:Y:S05]  /*7360*/  @!P0 BRA `(.L_x_66) ;  /* 0xfffffffc00ec8947 */ /* 0x004fea000383ffff */
[----:B------:R-:W-:Y:S05]  /*7370*/  BRA `(.L_x_65) ;  /* 0xffffffc800407947 */ /* 0x000fea000383ffff */
.L_x_67:
[----:B-1----:R1:W2:Y:S02]  /*7380*/  SYNCS.PHASECHK.TRANS64.TRYWAIT P0, [R0+URZ+0x650], R4 ;  /* 0x00065004000075a7 */ /* 0x0022a400080011ff */
[----:B--2---:R-:W-:Y:S05]  /*7390*/  @!P0 NANOSLEEP.SYNCS 0x989680 ;  /* 0x009896800000895d */ /* 0x004fea0003900000 */
[----:B------:R-:W2:Y:S02]  /*73a0*/  @!P0 SYNCS.PHASECHK.TRANS64 P0, [R0+URZ+0x650], R4 ;  /* 0x00065004000085a7 */ /* 0x000ea400080010ff */
[----:B--2---:R-:W-:Y:S05]  /*73b0*/  @!P0 BRA `(.L_x_67) ;  /* 0xfffffffc00f08947 */ /* 0x004fea000383ffff */
[----:B------:R-:W-:Y:S05]  /*73c0*/  BRA `(.L_x_136) ;  /* 0xffffffcc00147947 */ /* 0x000fea000383ffff */
.L_x_69:
[----:B------:R-:W-:-:S07]  /*73d0*/  MOV R0, UR11 ;  /* 0x0000000b00007c02 */ /* 0x000fce0008000f00 */
.L_x_137:
[----:B-1----:R1:W2:Y:S02]  /*73e0*/  SYNCS.PHASECHK.TRANS64.TRYWAIT P0, [R0+URZ+0x690], R4 ;  /* 0x00069004000075a7 */ /* 0x0022a400080011ff */
[----:B--2---:R-:W-:Y:S05]  /*73f0*/  @!P0 NANOSLEEP.SYNCS 0x989680 ;  /* 0x009896800000895d */ /* 0x004fea0003900000 */
[----:B------:R-:W2:Y:S02]  /*7400*/  @!P0 SYNCS.PHASECHK.TRANS64 P0, [R0+URZ+0x690], R4 ;  /* 0x00069004000085a7 */ /* 0x000ea400080010ff */
[----:B--2---:R-:W-:Y:S05]  /*7410*/  @!P0 BRA `(.L_x_137) ;  /* 0xfffffffc00f08947 */ /* 0x004fea000383ffff */
[----:B------:R-:W-:Y:S05]  /*7420*/  BRA `(.L_x_138) ;  /* 0xffffffcc005c7947 */ /* 0x000fea000383ffff */
.L_x_72:
[----:B------:R-:W-:Y:S07]  /*7430*/  MOV R0, UR9 ;  /* 0x0000000900007c02 */ /* 0x000fee0008000f00 */
.L_x_139:
[----:B-1----:R1:W2:Y:S02]  /*7440*/  SYNCS.PHASECHK.TRANS64.TRYWAIT P0, [R0+URZ], R4 ;  /* 0x00000004000075a7 */ /* 0x0022a400080011ff */
[----:B--2---:R-:W-:Y:S05]  /*7450*/  @!P0 NANOSLEEP.SYNCS 0x989680 ;  /* 0x009896800000895d */ /* 0x004fea0003900000 */
[----:B------:R-:W2:Y:S02]  /*7460*/  @!P0 SYNCS.PHASECHK.TRANS64 P0, [R0+URZ], R4 ;  /* 0x00000004000085a7 */ /* 0x000ea400080010ff */
[----:B--2---:R-:W-:Y:S05]  /*7470*/  @!P0 BRA `(.L_x_139) ;  /* 0xfffffffc00f08947 */ /* 0x004fea000383ffff */
[----:B------:R-:W-:Y:S05]  /*7480*/  BRA `(.L_x_71) ;  /* 0xffffffcc00747947 */ /* 0x000fea000383ffff */
.L_x_76:
[----:B-1----:R-:W-:-:S07]  /*7490*/  MOV R0, UR7 ;  /* 0x0000000700007c02 */ /* 0x002fce0008000f00 */
.L_x_140:
[----:B-1----:R1:W2:Y:S02]  /*74a0*/  SYNCS.PHASECHK.TRANS64.TRYWAIT P0, [R0+URZ], R2 ;  /* 0x00000002000075a7 */ /* 0x0022a400080011ff */
[----:B--2---:R-:W-:Y:S05]  /*74b0*/  @!P0 NANOSLEEP.SYNCS 0x989680 ;  /* 0x009896800000895d */ /* 0x004fea0003900000 */
[----:B------:R-:W2:Y:S02]  /*74c0*/  @!P0 SYNCS.PHASECHK.TRANS64 P0, [R0+URZ], R2 ;  /* 0x00000002000085a7 */ /* 0x000ea400080010ff */
[----:B--2---:R-:W-:Y:S05]  /*74d0*/  @!P0 BRA `(.L_x_140) ;  /* 0xfffffffc00f08947 */ /* 0x004fea000383ffff */
[----:B------:R-:W-:Y:S05]  /*74e0*/  BRA `(.L_x_141) ;  /* 0xffffffd0002c7947 */ /* 0x000fea000383ffff */
.L_x_77:
[----:B------:R-:W-:-:S07]  /*74f0*/  MOV R0, UR7 ;  /* 0x0000000700007c02 */ /* 0x000fce0008000f00 */
.L_x_142:
[----:B-1----:R1:W2:Y:S02]  /*7500*/  SYNCS.PHASECHK.TRANS64.TRYWAIT P0, [R0+URZ], R3 ;  /* 0x00000003000075a7 */ /* 0x0022a400080011ff */
[----:B--2---:R-:W-:Y:S05]  /*7510*/  @!P0 NANOSLEEP.SYNCS 0x989680 ;  /* 0x009896800000895d */ /* 0x004fea0003900000 */
[----:B------:R-:W2:Y:S02]  /*7520*/  @!P0 SYNCS.PHASECHK.TRANS64 P0, [R0+URZ], R3 ;  /* 0x00000003000085a7 */ /* 0x000ea400080010ff */
[----:B--2---:R-:W-:Y:S05]  /*7530*/  @!P0 BRA `(.L_x_142) ;  /* 0xfffffffc00f08947 */ /* 0x004fea000383ffff */
[----:B------:R-:W-:Y:S05]  /*7540*/  BRA `(.L_x_143) ;  /* 0xffffffd000387947 */ /* 0x000fea000383ffff */
.L_x_78:
[----:B------:R-:W-:-:S07]  /*7550*/  MOV R0, UR7 ;  /* 0x0000000700007c02 */ /* 0x000fce0008000f00 */
.L_x_144:
[----:B-1----:R1:W2:Y:S02]  /*7560*/  SYNCS.PHASECHK.TRANS64.TRYWAIT P0, [R0+URZ], R3 ;  /* 0x00000003000075a7 */ /* 0x0022a400080011ff */
[----:B--2---:R-:W-:Y:S05]  /*7570*/  @!P0 NANOSLEEP.SYNCS 0x989680 ;  /* 0x009896800000895d */ /* 0x004fea0003900000 */
[----:B------:R-:W2:Y:S02]  /*7580*/  @!P0 SYNCS.PHASECHK.TRANS64 P0, [R0+URZ], R3 ;  /* 0x00000003000085a7 */ /* 0x000ea400080010ff */
[----:B--2---:R-:W-:Y:S05]  /*7590*/  @!P0 BRA `(.L_x_144) ;  /* 0xfffffffc00f08947 */ /* 0x004fea000383ffff */
[----:B------:R-:W-:Y:S05]  /*75a0*/  BRA `(.L_x_145) ;  /* 0xffffffd000447947 */ /* 0x000fea000383ffff */
.L_x_81:
[----:B------:R-:W-:-:S07]  /*75b0*/  MOV R0, UR8 ;  /* 0x0000000800007c02 */ /* 0x000fce0008000f00 */
.L_x_146:
[----:B-1----:R1:W2:Y:S02]  /*75c0*/  SYNCS.PHASECHK.TRANS64.TRYWAIT P1, [R0+URZ+0x6d0], R2 ;  /* 0x0006d002000075a7 */ /* 0x0022a400080211ff */
[----:B--2---:R-:W-:Y:S05]  /*75d0*/  @!P1 NANOSLEEP.SYNCS 0x989680 ;  /* 0x009896800000995d */ /* 0x004fea0003900000 */
[----:B------:R-:W2:Y:S02]  /*75e0*/  @!P1 SYNCS.PHASECHK.TRANS64 P1, [R0+URZ+0x6d0], R2 ;  /* 0x0006d002000095a7 */ /* 0x000ea400080210ff */
[----:B--2---:R-:W-:Y:S05]  /*75f0*/  @!P1 BRA `(.L_x_146) ;  /* 0xfffffffc00f09947 */ /* 0x004fea000383ffff */
[----:B------:R-:W-:Y:S05]  /*7600*/  BRA `(.L_x_147) ;  /* 0xffffffd000907947 */ /* 0x000fea000383ffff */
.L_x_86:
[----:B--2---:R2:W4:Y:S02]  /*7610*/  SYNCS.PHASECHK.TRANS64.TRYWAIT P0, [R0+URZ+0x650], R2 ;  /* 0x00065002000075a7 */ /* 0x00452400080011ff */
[----:B----4-:R-:W-:Y:S05]  /*7620*/  @!P0 NANOSLEEP.SYNCS 0x989680 ;  /* 0x009896800000895d */ /* 0x010fea0003900000 */
[----:B------:R-:W4:Y:S02]  /*7630*/  @!P0 SYNCS.PHASECHK.TRANS64 P0, [R0+URZ+0x650], R2 ;  /* 0x00065002000085a7 */ /* 0x000f2400080010ff */
[----:B----4-:R-:W-:Y:S05]  /*7640*/  @!P0 BRA `(.L_x_86) ;  /* 0xfffffffc00f08947 */ /* 0x010fea000383ffff */
[----:B------:R-:W-:Y:S05]  /*7650*/  BRA `(.L_x_148) ;  /* 0xffffffd400907947 */ /* 0x000fea000383ffff */
.L_x_89:
[----:B------:R-:W-:Y:S07]  /*7660*/  MOV R0, UR6 ;  /* 0x0000000600007c02 */ /* 0x000fee0008000f00 */
.L_x_149:
[----:B--2---:R2:W4:Y:S02]  /*7670*/  SYNCS.PHASECHK.TRANS64.TRYWAIT P0, [R0+URZ+0x648], R2 ;  /* 0x00064802000075a7 */ /* 0x00452400080011ff */
[----:B----4-:R-:W-:Y:S05]  /*7680*/  @!P0 NANOSLEEP.SYNCS 0x989680 ;  /* 0x009896800000895d */ /* 0x010fea0003900000 */
[----:B------:R-:W4:Y:S02]  /*7690*/  @!P0 SYNCS.PHASECHK.TRANS64 P0, [R0+URZ+0x648], R2 ;  /* 0x00064802000085a7 */ /* 0x000f2400080010ff */
[----:B----4-:R-:W-:Y:S05]  /*76a0*/  @!P0 BRA `(.L_x_149) ;  /* 0xfffffffc00f08947 */ /* 0x010fea000383ffff */
[----:B------:R-:W-:Y:S05]  /*76b0*/  BRA `(.L_x_88) ;  /* 0xffffffd800787947 */ /* 0x000fea000383ffff */
.L_x_92:
[----:B------:R-:W-:Y:S07]  /*76c0*/  MOV R0, UR13 ;  /* 0x0000000d00007c02 */ /* 0x000fee0008000f00 */
.L_x_150:
[----:B-1----:R1:W2:Y:S02]  /*76d0*/  SYNCS.PHASECHK.TRANS64.TRYWAIT P2, [R0+URZ+0x630], R29 ;  /* 0x0006301d000075a7 */ /* 0x0022a400080411ff */
[----:B--2---:R-:W-:Y:S05]  /*76e0*/  @!P2 NANOSLEEP.SYNCS 0x989680 ;  /* 0x009896800000a95d */ /* 0x004fea0003900000 */
[----:B------:R-:W2:Y:S02]  /*76f0*/  @!P2 SYNCS.PHASECHK.TRANS64 P2, [R0+URZ+0x630], R29 ;  /* 0x0006301d0000a5a7 */ /* 0x000ea400080410ff */
[----:B--2---:R-:W-:Y:S05]  /*7700*/  @!P2 BRA `(.L_x_150) ;  /* 0xfffffffc00f0a947 */ /* 0x004fea000383ffff */
[----:B------:R-:W-:Y:S05]  /*7710*/  BRA `(.L_x_151) ;  /* 0xffffffdc00147947 */ /* 0x000fea000383ffff */
.L_x_94:
[----:B------:R-:W-:-:S07]  /*7720*/  MOV R0, UR4 ;  /* 0x0000000400007c02 */ /* 0x000fce0008000f00 */
.L_x_152:
[----:B-1----:R1:W4:Y:S02]  /*7730*/  SYNCS.PHASECHK.TRANS64.TRYWAIT P0, [R0+URZ], R2 ;  /* 0x00000002000075a7 */ /* 0x00232400080011ff */
[----:B----4-:R-:W-:Y:S05]  /*7740*/  @!P0 NANOSLEEP.SYNCS 0x989680 ;  /* 0x009896800000895d */ /* 0x010fea0003900000 */
[----:B------:R-:W4:Y:S02]  /*7750*/  @!P0 SYNCS.PHASECHK.TRANS64 P0, [R0+URZ], R2 ;  /* 0x00000002000085a7 */ /* 0x000f2400080010ff */
[----:B----4-:R-:W-:Y:S05]  /*7760*/  @!P0 BRA `(.L_x_152) ;  /* 0xfffffffc00f08947 */ /* 0x010fea000383ffff */
[----:B------:R-:W-:Y:S05]  /*7770*/  BRA `(.L_x_153) ;  /* 0xffffffdc00b07947 */ /* 0x000fea000383ffff */
.L_x_96:
[----:B--2---:R2:W3:Y:S02]  /*7780*/  SYNCS.PHASECHK.TRANS64.TRYWAIT P0, [R0+URZ+0x650], R2 ;  /* 0x00065002000075a7 */ /* 0x0044e400080011ff */
[----:B---3--:R-:W-:Y:S05]  /*7790*/  @!P0 NANOSLEEP.SYNCS 0x989680 ;  /* 0x009896800000895d */ /* 0x008fea0003900000 */
[----:B------:R-:W3:Y:S02]  /*77a0*/  @!P0 SYNCS.PHASECHK.TRANS64 P0, [R0+URZ+0x650], R2 ;  /* 0x00065002000085a7 */ /* 0x000ee400080010ff */
[----:B---3--:R-:W-:Y:S05]  /*77b0*/  @!P0 BRA `(.L_x_96) ;  /* 0xfffffffc00f08947 */ /* 0x008fea000383ffff */
[----:B------:R-:W-:Y:S05]  /*77c0*/  BRA `(.L_x_154) ;  /* 0xffffffe0009c7947 */ /* 0x000fea000383ffff */
.L_x_106:
[----:B-1----:R1:W2:Y:S02]  /*77d0*/  SYNCS.PHASECHK.TRANS64.TRYWAIT P1, [R4+URZ+0x620], R3 ;  /* 0x00062003040075a7 */ /* 0x0022a400080211ff */
[----:B--2---:R-:W-:Y:S05]  /*77e0*/  @!P1 NANOSLEEP.SYNCS 0x989680 ;  /* 0x009896800000995d */ /* 0x004fea0003900000 */
[----:B------:R-:W2:Y:S02]  /*77f0*/  @!P1 SYNCS.PHASECHK.TRANS64 P1, [R4+URZ+0x620], R3 ;  /* 0x00062003040095a7 */ /* 0x000ea400080210ff */
[----:B--2---:R-:W-:Y:S05]  /*7800*/  @!P1 BRA `(.L_x_106) ;  /* 0xfffffffc00f09947 */ /* 0x004fea000383ffff */
[----:B------:R-:W-:Y:S05]  /*7810*/  BRA `(.L_x_105) ;  /* 0xffffffec006c7947 */ /* 0x000fea000383ffff */
.L_x_108:
[----:B-1----:R1:W4:Y:S02]  /*7820*/  SYNCS.PHASECHK.TRANS64.TRYWAIT P1, [R67+URZ+0x670], R5 ;  /* 0x00067005430075a7 */ /* 0x00232400080211ff */
[----:B----4-:R-:W-:Y:S05]  /*7830*/  @!P1 NANOSLEEP.SYNCS 0x989680 ;  /* 0x009896800000995d */ /* 0x010fea0003900000 */
[----:B------:R-:W4:Y:S02]  /*7840*/  @!P1 SYNCS.PHASECHK.TRANS64 P1, [R67+URZ+0x670], R5 ;  /* 0x00067005430095a7 */ /* 0x000f2400080210ff */
[----:B----4-:R-:W-:Y:S05]  /*7850*/  @!P1 BRA `(.L_x_108) ;  /* 0xfffffffc00f09947 */ /* 0x010fea000383ffff */
[----:B------:R-:W-:Y:S05]  /*7860*/  BRA `(.L_x_107) ;  /* 0xffffffec007c7947 */ /* 0x000fea000383ffff */
        .weak           $__internal_0_$__cuda_sm10x_tcgen05_guardrail_trap_col_being_dealloced_not_returned_by_alloc
        .type           $__internal_0_$__cuda_sm10x_tcgen05_guardrail_trap_col_being_dealloced_not_returned_by_alloc,@function
        .size           $__internal_0_$__cuda_sm10x_tcgen05_guardrail_trap_col_being_dealloced_not_returned_by_alloc,($__internal_1_$__cuda_sm10x_tcgen05_guardrail_trap_phase_invalid_during_alloc - $__internal_0_$__cuda_sm10x_tcgen05_guardrail_trap_col_being_dealloced_not_returned_by_alloc)
$__internal_0_$__cuda_sm10x_tcgen05_guardrail_trap_col_being_dealloced_not_returned_by_alloc:
[----:B------:R-:W-:Y:S05]  /*7870*/  BPT.TRAP 0x1 ;  /* 0x000000040000795c */ /* 0x000fea0000300000 */
[----:B------:R-:W-:-:S04]  /*7880*/  HFMA2 R3, -RZ, RZ, 0, 0 ;  /* 0x00000000ff037431 */ /* 0x000fc800000001ff */
[----:B------:R-:W-:Y:S05]  /*7890*/  RET.REL.NODEC R2 `(_ZN7cutlass13device_kernelINS_4gemm6kernel13GemmUniversalIN4cute5tupleIJiiiiEEENS1_10collective13CollectiveMmaINS1_35MainloopSm100TmaUmmaWarpSpecializedILi98ELi2ELi4ENS5_IJNS4_1CILi2EEENSA_ILi1EEESC_EEEEENS5_IJNSA_ILi128EEENSA_ILi16EEESG_EEENS_10bfloat16_tENS5_IJlSC_lEEESI_SJ_NS4_8TiledMMAINS4_8MMA_AtomIJNS4_26SM100_MMA_F16BF16_2x1SM_SSISI_SI_fLi128ELi16ELNS4_4UMMA5MajorE0ELSO_0ELNSN_7ScaleInE0ELSP_0EEEEEENS4_6LayoutINS5_IJSC_SC_SC_EEENS5_IJNSA_ILi0EEESU_SU_EEEEENS5_IJNS4_10UnderscoreESX_SX_EEEEENS4_18SM100_TMA_2SM_LOADENS4_14ComposedLayoutINS4_7SwizzleILi1ELi4ELi3EEENS4_18smem_ptr_flag_bitsILi16EEENSS_INS5_IJNSA_ILi8EEESG_EEENS5_IJSG_SC_EEEEEEEvNS4_8identityES10_S1A_vS1B_EENS_8epilogue10collective18CollectiveEpilogueINS1D_23Sm100TmaWarpSpecializedILi2ELi1ELi8ELb1ELb0EEEJNS5_IJNSA_ILi64EEESG_SG_EEENS5_IJNSS_IS1I_SC_EENSS_ISG_SC_EEEEESI_SJ_SI_SJ_NS1D_6fusion15FusionCallbacksIS1H_NS1N_17LinearCombinationISI_fSI_fLNS_15FloatRoundStyleE2EEES1J_S1M_JEEENS4_5SM1004TMEM4LOAD25SM100_TMEM_LOAD_32dp32b8xENS4_13SM90_TMA_LOADES1A_NS4_39AutoVectorizingCopyWithAssumedAlignmentILi128EEENS4_14SM90_TMA_STOREES1A_S1Z_S1Z_EEEvvEEEEvNT_6ParamsE) ;  /* 0xffffff8402d87950 */ /* 0x000fea0003c3ffff */
        .weak           $__internal_1_$__cuda_sm10x_tcgen05_guardrail_trap_phase_invalid_during_alloc
        .type           $__internal_1_$__cuda_sm10x_tcgen05_guardrail_trap_phase_invalid_during_alloc,@function
        .size           $__internal_1_$__cuda_sm10x_tcgen05_guardrail_trap_phase_invalid_during_alloc,($__internal_2_$__cuda_sm10x_tcgen05_guardrail_trap_unallocated_columns_being_dealloced - $__internal_1_$__cuda_sm10x_tcgen05_guardrail_trap_phase_invalid_during_alloc)
$__internal_1_$__cuda_sm10x_tcgen05_guardrail_trap_phase_invalid_during_alloc:
[----:B------:R-:W-:Y:S05]  /*78a0*/  BPT.TRAP 0x1 ;  /* 0x000000040000795c */ /* 0x000fea0000300000 */
[----:B------:R-:W-:-:S04]  /*78b0*/  MOV R3, 0x0 ;  /* 0x0000000000037802 */ /* 0x000fc80000000f00 */
[----:B------:R-:W-:Y:S05]  /*78c0*/  RET.REL.NODEC R2 `(_ZN7cutlass13device_kernelINS_4gemm6kernel13GemmUniversalIN4cute5tupleIJiiiiEEENS1_10collective13CollectiveMmaINS1_35MainloopSm100TmaUmmaWarpSpecializedILi98ELi2ELi4ENS5_IJNS4_1CILi2EEENSA_ILi1EEESC_EEEEENS5_IJNSA_ILi128EEENSA_ILi16EEESG_EEENS_10bfloat16_tENS5_IJlSC_lEEESI_SJ_NS4_8TiledMMAINS4_8MMA_AtomIJNS4_26SM100_MMA_F16BF16_2x1SM_SSISI_SI_fLi128ELi16ELNS4_4UMMA5MajorE0ELSO_0ELNSN_7ScaleInE0ELSP_0EEEEEENS4_6LayoutINS5_IJSC_SC_SC_EEENS5_IJNSA_ILi0EEESU_SU_EEEEENS5_IJNS4_10UnderscoreESX_SX_EEEEENS4_18SM100_TMA_2SM_LOADENS4_14ComposedLayoutINS4_7SwizzleILi1ELi4ELi3EEENS4_18smem_ptr_flag_bitsILi16EEENSS_INS5_IJNSA_ILi8EEESG_EEENS5_IJSG_SC_EEEEEEEvNS4_8identityES10_S1A_vS1B_EENS_8epilogue10collective18CollectiveEpilogueINS1D_23Sm100TmaWarpSpecializedILi2ELi1ELi8ELb1ELb0EEEJNS5_IJNSA_ILi64EEESG_SG_EEENS5_IJNSS_IS1I_SC_EENSS_ISG_SC_EEEEESI_SJ_SI_SJ_NS1D_6fusion15FusionCallbacksIS1H_NS1N_17LinearCombinationISI_fSI_fLNS_15FloatRoundStyleE2EEES1J_S1M_JEEENS4_5SM1004TMEM4LOAD25SM100_TMEM_LOAD_32dp32b8xENS4_13SM90_TMA_LOADES1A_NS4_39AutoVectorizingCopyWithAssumedAlignmentILi128EEENS4_14SM90_TMA_STOREES1A_S1Z_S1Z_EEEvvEEEEvNT_6ParamsE) ;  /* 0xffffff8402cc7950 */ /* 0x000fea0003c3ffff */
        .weak           $__internal_2_$__cuda_sm10x_tcgen05_guardrail_trap_unallocated_columns_being_dealloced
        .type           $__internal_2_$__cuda_sm10x_tcgen05_guardrail_trap_unallocated_columns_being_dealloced,@function
        .size           $__internal_2_$__cuda_sm10x_tcgen05_guardrail_trap_unallocated_columns_being_dealloced,(.L_x_156 - $__internal_2_$__cuda_sm10x_tcgen05_guardrail_trap_unallocated_columns_being_dealloced)
$__internal_2_$__cuda_sm10x_tcgen05_guardrail_trap_unallocated_columns_being_dealloced:
[----:B------:R-:W-:Y:S05]  /*78d0*/  BPT.TRAP 0x1 ;  /* 0x000000040000795c */ /* 0x000fea0000300000 */
[----:B------:R-:W-:-:S04]  /*78e0*/  HFMA2 R3, -RZ, RZ, 0, 0 ;  /* 0x00000000ff037431 */ /* 0x000fc800000001ff */
[----:B------:R-:W-:Y:S05]  /*78f0*/  RET.REL.NODEC R2 `(_ZN7cutlass13device_kernelINS_4gemm6kernel13GemmUniversalIN4cute5tupleIJiiiiEEENS1_10collective13CollectiveMmaINS1_35MainloopSm100TmaUmmaWarpSpecializedILi98ELi2ELi4ENS5_IJNS4_1CILi2EEENSA_ILi1EEESC_EEEEENS5_IJNSA_ILi128EEENSA_ILi16EEESG_EEENS_10bfloat16_tENS5_IJlSC_lEEESI_SJ_NS4_8TiledMMAINS4_8MMA_AtomIJNS4_26SM100_MMA_F16BF16_2x1SM_SSISI_SI_fLi128ELi16ELNS4_4UMMA5MajorE0ELSO_0ELNSN_7ScaleInE0ELSP_0EEEEEENS4_6LayoutINS5_IJSC_SC_SC_EEENS5_IJNSA_ILi0EEESU_SU_EEEEENS5_IJNS4_10UnderscoreESX_SX_EEEEENS4_18SM100_TMA_2SM_LOADENS4_14ComposedLayoutINS4_7SwizzleILi1ELi4ELi3EEENS4_18smem_ptr_flag_bitsILi16EEENSS_INS5_IJNSA_ILi8EEESG_EEENS5_IJSG_SC_EEEEEEEvNS4_8identityES10_S1A_vS1B_EENS_8epilogue10collective18CollectiveEpilogueINS1D_23Sm100TmaWarpSpecializedILi2ELi1ELi8ELb1ELb0EEEJNS5_IJNSA_ILi64EEESG_SG_EEENS5_IJNSS_IS1I_SC_EENSS_ISG_SC_EEEEESI_SJ_SI_SJ_NS1D_6fusion15FusionCallbacksIS1H_NS1N_17LinearCombinationISI_fSI_fLNS_15FloatRoundStyleE2EEES1J_S1M_JEEENS4_5SM1004TMEM4LOAD25SM100_TMEM_LOAD_32dp32b8xENS4_13SM90_TMA_LOADES1A_NS4_39AutoVectorizingCopyWithAssumedAlignmentILi128EEENS4_14SM90_TMA_STOREES1A_S1Z_S1Z_EEEvvEEEEvNT_6ParamsE) ;  /* 0xffffff8402c07950 */ /* 0x000fea0003c3ffff */
.L_x_155:
[----:B------:R-:W-:-:S00]  /*7900*/  BRA `(.L_x_155) ;  /* 0xfffffffc00fc7947 */ /* 0x000fc0000383ffff */
[----:B------:R-:W-:-:S00]  /*7910*/  NOP ;  /* 0x0000000000007918 */ /* 0x000fc00000000000 */
        /* <DEDUP_REMOVED lines=14> */
.L_x_156:


//--------------------- .nv.global.init           --------------------------
	.section	.nv.global.init,"aw",@progbits
.nv.global.init:
	.type		$str$27,@object
	.size		$str$27,($str$28 - $str$27)
$str$27:
        /*0000*/ 	.byte	0x28, 0x61, 0x64, 0x64, 0x72, 0x65, 0x73, 0x73, 0x20, 0x26, 0x20, 0x6d, 0x61, 0x73, 0x6b, 0x29
        /*0010*/ 	.byte	0x20, 0x3d, 0x3d, 0x20, 0x30, 0x00
	.type		$str$28,@object
	.size		$str$28,($str$26 - $str$28)
$str$28:
        /*0016*/ 	.byte	0x2f, 0x74, 0x6d, 0x70, 0x2f, 0x63, 0x75, 0x74, 0x6c, 0x61, 0x73, 0x73, 0x5f, 0x73, 0x77, 0x65
        /*0026*/ 	.byte	0x65, 0x70, 0x5f, 0x73, 0x72, 0x63, 0x2f, 0x69, 0x6e, 0x63, 0x6c, 0x75, 0x64, 0x65, 0x2f, 0x63
        /*0036*/ 	.byte	0x75, 0x74, 0x65, 0x2f, 0x70, 0x6f, 0x69, 0x6e, 0x74, 0x65, 0x72, 0x5f, 0x66, 0x6c, 0x61, 0x67
        /*0046*/ 	.byte	0x67, 0x65, 0x64, 0x2e, 0x68, 0x70, 0x70, 0x00
	.type		$str$26,@object
	.size		$str$26,($str$25 - $str$26)
$str$26:
        /*004e*/ 	.byte	0x2f, 0x74, 0x6d, 0x70, 0x2f, 0x63, 0x75, 0x74, 0x6c, 0x61, 0x73, 0x73, 0x5f, 0x73, 0x77, 0x65
        /*005e*/ 	.byte	0x65, 0x70, 0x5f, 0x73, 0x72, 0x63, 0x2f, 0x69, 0x6e, 0x63, 0x6c, 0x75, 0x64, 0x65, 0x2f, 0x63
        /*006e*/ 	.byte	0x75, 0x74, 0x65, 0x2f, 0x61, 0x74, 0x6f, 0x6d, 0x2f, 0x63, 0x6f, 0x70, 0x79, 0x5f, 0x74, 0x72
        /*007e*/ 	.byte	0x61, 0x69, 0x74, 0x73, 0x5f, 0x73, 0x6d, 0x31, 0x30, 0x30, 0x2e, 0x68, 0x70, 0x70, 0x00
	.type		$str$25,@object
	.size		$str$25,(__unnamed_1 - $str$25)
$str$25:
        /*008d*/ 	.byte	0x28, 0x28, 0x75, 0x69, 0x6e, 0x74, 0x33, 0x32, 0x5f, 0x74, 0x28, 0x74, 0x68, 0x72, 0x65, 0x61
        /*009d*/ 	.byte	0x64, 0x49, 0x64, 0x78, 0x2e, 0x78, 0x29, 0x20, 0x2f, 0x20, 0x33, 0x32, 0x29, 0x20, 0x25, 0x20
        /*00ad*/ 	.byte	0x34, 0x29, 0x20, 0x3d, 0x3d, 0x20, 0x28, 0x28, 0x28, 0x74, 0x6d, 0x65, 0x6d, 0x5f, 0x61, 0x64
        /*00bd*/ 	.byte	0x64, 0x72, 0x20, 0x3e, 0x3e, 0x20, 0x31, 0x36, 0x29, 0x20, 0x2f, 0x20, 0x33, 0x32, 0x29, 0x20
        /*00cd*/ 	.byte	0x25, 0x20, 0x34, 0x29, 0x00
	.type		__unnamed_1,@object
	.size		__unnamed_1,(__unnamed_2 - __unnamed_1)
__unnamed_1:
        /*00d2*/ 	.byte	0x61, 0x75, 0x74, 0x6f, 0x20, 0x63, 0x75, 0x74, 0x65, 0x3a, 0x3a, 0x61, 0x73, 0x5f, 0x70, 0x6f
        /* <DEDUP_REMOVED lines=24> */
        /*0262*/ 	.byte	0x30, 0x32, 0x34, 0x3e, 0x3e, 0x3e, 0x3e, 0x5d, 0x00
	.type		__unnamed_2,@object
	.size		__unnamed_2,(.L_2 - __unnamed_2)
__unnamed_2:
        /* <DEDUP_REMOVED lines=37> */
        /*04bb*/ 	.byte	0x30, 0x3e, 0x3e, 0x3e, 0x3e, 0x5d, 0x00
.L_2:


//--------------------- .nv.shared._ZN7cutlass13device_kernelINS_4gemm6kernel13GemmUniversalIN4cute5tupleIJiiiiEEENS1_10collective13CollectiveMmaINS1_35MainloopSm100TmaUmmaWarpSpecializedILi98ELi2ELi4ENS5_IJNS4_1CILi2EEENSA_ILi1EEESC_EEEEENS5_IJNSA_ILi128EEENSA_ILi16EEESG_EEENS_10bfloat16_tENS5_IJlSC_lEEESI_SJ_NS4_8TiledMMAINS4_8MMA_AtomIJNS4_26SM100_MMA_F16BF16_2x1SM_SSISI_SI_fLi128ELi16ELNS4_4UMMA5MajorE0ELSO_0ELNSN_7ScaleInE0ELSP_0EEEEEENS4_6LayoutINS5_IJSC_SC_SC_EEENS5_IJNSA_ILi0EEESU_SU_EEEEENS5_IJNS4_10UnderscoreESX_SX_EEEEENS4_18SM100_TMA_2SM_LOADENS4_14ComposedLayoutINS4_7SwizzleILi1ELi4ELi3EEENS4_18smem_ptr_flag_bitsILi16EEENSS_INS5_IJNSA_ILi8EEESG_EEENS5_IJSG_SC_EEEEEEEvNS4_8identityES10_S1A_vS1B_EENS_8epilogue10collective18CollectiveEpilogueINS1D_23Sm100TmaWarpSpecializedILi2ELi1ELi8ELb1ELb0EEEJNS5_IJNSA_ILi64EEESG_SG_EEENS5_IJNSS_IS1I_SC_EENSS_ISG_SC_EEEEESI_SJ_SI_SJ_NS1D_6fusion15FusionCallbacksIS1H_NS1N_17LinearCombinationISI_fSI_fLNS_15FloatRoundStyleE2EEES1J_S1M_JEEENS4_5SM1004TMEM4LOAD25SM100_TMEM_LOAD_32dp32b8xENS4_13SM90_TMA_LOADES1A_NS4_39AutoVectorizingCopyWithAssumedAlignmentILi128EEENS4_14SM90_TMA_STOREES1A_S1Z_S1Z_EEEvvEEEEvNT_6ParamsE --------------------------
	.section	.nv.shared._ZN7cutlass13device_kernelINS_4gemm6kernel13GemmUniversalIN4cute5tupleIJiiiiEEENS1_10collective13CollectiveMmaINS1_35MainloopSm100TmaUmmaWarpSpecializedILi98ELi2ELi4ENS5_IJNS4_1CILi2EEENSA_ILi1EEESC_EEEEENS5_IJNSA_ILi128EEENSA_ILi16EEESG_EEENS_10bfloat16_tENS5_IJlSC_lEEESI_SJ_NS4_8TiledMMAINS4_8MMA_AtomIJNS4_26SM100_MMA_F16BF16_2x1SM_SSISI_SI_fLi128ELi16ELNS4_4UMMA5MajorE0ELSO_0ELNSN_7ScaleInE0ELSP_0EEEEEENS4_6LayoutINS5_IJSC_SC_SC_EEENS5_IJNSA_ILi0EEESU_SU_EEEEENS5_IJNS4_10UnderscoreESX_SX_EEEEENS4_18SM100_TMA_2SM_LOADENS4_14ComposedLayoutINS4_7SwizzleILi1ELi4ELi3EEENS4_18smem_ptr_flag_bitsILi16EEENSS_INS5_IJNSA_ILi8EEESG_EEENS5_IJSG_SC_EEEEEEEvNS4_8identityES10_S1A_vS1B_EENS_8epilogue10collective18CollectiveEpilogueINS1D_23Sm100TmaWarpSpecializedILi2ELi1ELi8ELb1ELb0EEEJNS5_IJNSA_ILi64EEESG_SG_EEENS5_IJNSS_IS1I_SC_EENSS_ISG_SC_EEEEESI_SJ_SI_SJ_NS1D_6fusion15FusionCallbacksIS1H_NS1N_17LinearCombinationISI_fSI_fLNS_15FloatRoundStyleE2EEES1J_S1M_JEEENS4_5SM1004TMEM4LOAD25SM100_TMEM_LOAD_32dp32b8xENS4_13SM90_TMA_LOADES1A_NS4_39AutoVectorizingCopyWithAssumedAlignmentILi128EEENS4_14SM90_TMA_STOREES1A_S1Z_S1Z_EEEvvEEEEvNT_6ParamsE,"aw",@nobits
	.sectionflags	@""
	.align	16
	.zero		1024


//--------------------- .nv.shared.reserved.0     --------------------------
	.section	.nv.shared.reserved.0,"aw",@nobits
	.weak		__nv_reservedSMEM_offset_0_alias
	.size		__nv_reservedSMEM_offset_0_alias, 0, 64
	.other		__nv_reservedSMEM_offset_0_alias,@"STO_CUDA_RESERVED_SHARED STV_DEFAULT"
__nv_reservedSMEM_offset_0_alias:
	.zero		0
.nv.shared.reserved.0:
	.zero		64
	.weak		__nv_reservedSMEM_tcgen05_partition
	.type		__nv_reservedSMEM_tcgen05_partition,@object
	.size		__nv_reservedSMEM_tcgen05_partition,(.L_0 - __nv_reservedSMEM_tcgen05_partition)
__nv_reservedSMEM_tcgen05_partition:
	.zero		32
.L_0:


//--------------------- .nv.global                --------------------------
	.section	.nv.global,"aw",@nobits
.nv.global:
	.type		_ZN40_INTERNAL_a8c0f30f_4_k_cu_9e720989_124034cute1_E,@object
	.size		_ZN40_INTERNAL_a8c0f30f_4_k_cu_9e720989_124034cute1_E,(_ZN40_INTERNAL_a8c0f30f_4_k_cu_9e720989_124034cuda3std3__45__cpo6cbeginE - _ZN40_INTERNAL_a8c0f30f_4_k_cu_9e720989_124034cute1_E)
_ZN40_INTERNAL_a8c0f30f_4_k_cu_9e720989_124034cute1_E:
	.zero		1
	.type		_ZN40_INTERNAL_a8c0f30f_4_k_cu_9e720989_124034cuda3std3__45__cpo6cbeginE,@object
	.size		_ZN40_INTERNAL_a8c0f30f_4_k_cu_9e720989_124034cuda3std3__45__cpo6cbeginE,(_ZN40_INTERNAL_a8c0f30f_4_k_cu_9e720989_124034cuda3std3__48in_placeE - _ZN40_INTERNAL_a8c0f30f_4_k_cu_9e720989_124034cuda3std3__45__cpo6cbeginE)
_ZN40_INTERNAL_a8c0f30f_4_k_cu_9e720989_124034cuda3std3__45__cpo6cbeginE:
	.zero		1
	.type		_ZN40_INTERNAL_a8c0f30f_4_k_cu_9e720989_124034cuda3std3__48in_placeE,@object
	.size		_ZN40_INTERNAL_a8c0f30f_4_k_cu_9e720989_124034cuda3std3__48in_placeE,(_ZN40_INTERNAL_a8c0f30f_4_k_cu_9e720989_124034cuda3std6ranges3__45__cpo9iter_moveE - _ZN40_INTERNAL_a8c0f30f_4_k_cu_9e720989_124034cuda3std3__48in_placeE)
_ZN40_INTERNAL_a8c0f30f_4_k_cu_9e720989_124034cuda3std3__48in_placeE:
	.zero		1
	.type		_ZN40_INTERNAL_a8c0f30f_4_k_cu_9e720989_124034cuda3std6ranges3__45__cpo9iter_moveE,@object
	.size		_ZN40_INTERNAL_a8c0f30f_4_k_cu_9e720989_124034cuda3std6ranges3__45__cpo9iter_moveE,(_ZN40_INTERNAL_a8c0f30f_4_k_cu_9e720989_124034cuda3std3__45__cpo5beginE - _ZN40_INTERNAL_a8c0f30f_4_k_cu_9e720989_124034cuda3std6ranges3__45__cpo9iter_moveE)
_ZN40_INTERNAL_a8c0f30f_4_k_cu_9e720989_124034cuda3std6ranges3__45__cpo9iter_moveE:
	.zero		1
	.type		_ZN40_INTERNAL_a8c0f30f_4_k_cu_9e720989_124034cuda3std3__45__cpo5beginE,@object
	.size		_ZN40_INTERNAL_a8c0f30f_4_k_cu_9e720989_124034cuda3std3__45__cpo5beginE,(_ZN40_INTERNAL_a8c0f30f_4_k_cu_9e720989_124034cuda3std3__442_GLOBAL__N__a8c0f30f_4_k_cu_9e720989_124036ignoreE - _ZN40_INTERNAL_a8c0f30f_4_k_cu_9e720989_124034cuda3std3__45__cpo5beginE)
_ZN40_INTERNAL_a8c0f30f_4_k_cu_9e720989_124034cuda3std3__45__cpo5beginE:
	.zero		1
	.type		_ZN40_INTERNAL_a8c0f30f_4_k_cu_9e720989_124034cuda3std3__442_GLOBAL__N__a8c0f30f_4_k_cu_9e720989_124036ignoreE,@object
	.size		_ZN40_INTERNAL_a8c0f30f_4_k_cu_9e720989_124034cuda3std3__442_GLOBAL__N__a8c0f30f_4_k_cu_9e720989_124036ignoreE,(_ZN40_INTERNAL_a8c0f30f_4_k_cu_9e720989_124034cute7productE - _ZN40_INTERNAL_a8c0f30f_4_k_cu_9e720989_124034cuda3std3__442_GLOBAL__N__a8c0f30f_4_k_cu_9e720989_124036ignoreE)
_ZN40_INTERNAL_a8c0f30f_4_k_cu_9e720989_124034cuda3std3__442_GLOBAL__N__a8c0f30f_4_k_cu_9e720989_124036ignoreE:
	.zero		1
	.type		_ZN40_INTERNAL_a8c0f30f_4_k_cu_9e720989_124034cute7productE,@object
	.size		_ZN40_INTERNAL_a8c0f30f_4_k_cu_9e720989_124034cute7productE,(_ZN40_INTERNAL_a8c0f30f_4_k_cu_9e720989_124034cuda3std3__45__cpo3endE - _ZN40_INTERNAL_a8c0f30f_4_k_cu_9e720989_124034cute7productE)
_ZN40_INTERNAL_a8c0f30f_4_k_cu_9e720989_124034cute7productE:
	.zero		1
	.type		_ZN40_INTERNAL_a8c0f30f_4_k_cu_9e720989_124034cuda3std3__45__cpo3endE,@object
	.size		_ZN40_INTERNAL_a8c0f30f_4_k_cu_9e720989_124034cuda3std3__45__cpo3endE,(_ZN40_INTERNAL_a8c0f30f_4_k_cu_9e720989_124034cuda3std3__419piecewise_constructE - _ZN40_INTERNAL_a8c0f30f_4_k_cu_9e720989_124034cuda3std3__45__cpo3endE)
_ZN40_INTERNAL_a8c0f30f_4_k_cu_9e720989_124034cuda3std3__45__cpo3endE:
	.zero		1
	.type		_ZN40_INTERNAL_a8c0f30f_4_k_cu_9e720989_124034cuda3std3__419piecewise_constructE,@object
	.size		_ZN40_INTERNAL_a8c0f30f_4_k_cu_9e720989_124034cuda3std3__419piecewise_constructE,(_ZN40_INTERNAL_a8c0f30f_4_k_cu_9e720989_124034cuda3std3__45__cpo4cendE - _ZN40_INTERNAL_a8c0f30f_4_k_cu_9e720989_124034cuda3std3__419piecewise_constructE)
_ZN40_INTERNAL_a8c0f30f_4_k_cu_9e720989_124034cuda3std3__419piecewise_constructE:
	.zero		1
	.type		_ZN40_INTERNAL_a8c0f30f_4_k_cu_9e720989_124034cuda3std3__45__cpo4cendE,@object
	.size		_ZN40_INTERNAL_a8c0f30f_4_k_cu_9e720989_124034cuda3std3__45__cpo4cendE,(_ZN40_INTERNAL_a8c0f30f_4_k_cu_9e720989_124034cuda3std6ranges3__45__cpo4swapE - _ZN40_INTERNAL_a8c0f30f_4_k_cu_9e720989_124034cuda3std3__45__cpo4cendE)
_ZN40_INTERNAL_a8c0f30f_4_k_cu_9e720989_124034cuda3std3__45__cpo4cendE:
	.zero		1
	.type		_ZN40_INTERNAL_a8c0f30f_4_k_cu_9e720989_124034cuda3std6ranges3__45__cpo4swapE,@object
	.size		_ZN40_INTERNAL_a8c0f30f_4_k_cu_9e720989_124034cuda3std6ranges3__45__cpo4swapE,(.L_10 - _ZN40_INTERNAL_a8c0f30f_4_k_cu_9e720989_124034cuda3std6ranges3__45__cpo4swapE)
_ZN40_INTERNAL_a8c0f30f_4_k_cu_9e720989_124034cuda3std6ranges3__45__cpo4swapE:
	.zero		1
.L_10:


//--------------------- .nv.constant0._ZN7cutlass13device_kernelINS_4gemm6kernel13GemmUniversalIN4cute5tupleIJiiiiEEENS1_10collective13CollectiveMmaINS1_35MainloopSm100TmaUmmaWarpSpecializedILi98ELi2ELi4ENS5_IJNS4_1CILi2EEENSA_ILi1EEESC_EEEEENS5_IJNSA_ILi128EEENSA_ILi16EEESG_EEENS_10bfloat16_tENS5_IJlSC_lEEESI_SJ_NS4_8TiledMMAINS4_8MMA_AtomIJNS4_26SM100_MMA_F16BF16_2x1SM_SSISI_SI_fLi128ELi16ELNS4_4UMMA5MajorE0ELSO_0ELNSN_7ScaleInE0ELSP_0EEEEEENS4_6LayoutINS5_IJSC_SC_SC_EEENS5_IJNSA_ILi0EEESU_SU_EEEEENS5_IJNS4_10UnderscoreESX_SX_EEEEENS4_18SM100_TMA_2SM_LOADENS4_14ComposedLayoutINS4_7SwizzleILi1ELi4ELi3EEENS4_18smem_ptr_flag_bitsILi16EEENSS_INS5_IJNSA_ILi8EEESG_EEENS5_IJSG_SC_EEEEEEEvNS4_8identityES10_S1A_vS1B_EENS_8epilogue10collective18CollectiveEpilogueINS1D_23Sm100TmaWarpSpecializedILi2ELi1ELi8ELb1ELb0EEEJNS5_IJNSA_ILi64EEESG_SG_EEENS5_IJNSS_IS1I_SC_EENSS_ISG_SC_EEEEESI_SJ_SI_SJ_NS1D_6fusion15FusionCallbacksIS1H_NS1N_17LinearCombinationISI_fSI_fLNS_15FloatRoundStyleE2EEES1J_S1M_JEEENS4_5SM1004TMEM4LOAD25SM100_TMEM_LOAD_32dp32b8xENS4_13SM90_TMA_LOADES1A_NS4_39AutoVectorizingCopyWithAssumedAlignmentILi128EEENS4_14SM90_TMA_STOREES1A_S1Z_S1Z_EEEvvEEEEvNT_6ParamsE --------------------------
	.section	.nv.constant0._ZN7cutlass13device_kernelINS_4gemm6kernel13GemmUniversalIN4cute5tupleIJiiiiEEENS1_10collective13CollectiveMmaINS1_35MainloopSm100TmaUmmaWarpSpecializedILi98ELi2ELi4ENS5_IJNS4_1CILi2EEENSA_ILi1EEESC_EEEEENS5_IJNSA_ILi128EEENSA_ILi16EEESG_EEENS_10bfloat16_tENS5_IJlSC_lEEESI_SJ_NS4_8TiledMMAINS4_8MMA_AtomIJNS4_26SM100_MMA_F16BF16_2x1SM_SSISI_SI_fLi128ELi16ELNS4_4UMMA5MajorE0ELSO_0ELNSN_7ScaleInE0ELSP_0EEEEEENS4_6LayoutINS5_IJSC_SC_SC_EEENS5_IJNSA_ILi0EEESU_SU_EEEEENS5_IJNS4_10UnderscoreESX_SX_EEEEENS4_18SM100_TMA_2SM_LOADENS4_14ComposedLayoutINS4_7SwizzleILi1ELi4ELi3EEENS4_18smem_ptr_flag_bitsILi16EEENSS_INS5_IJNSA_ILi8EEESG_EEENS5_IJSG_SC_EEEEEEEvNS4_8identityES10_S1A_vS1B_EENS_8epilogue10collective18CollectiveEpilogueINS1D_23Sm100TmaWarpSpecializedILi2ELi1ELi8ELb1ELb0EEEJNS5_IJNSA_ILi64EEESG_SG_EEENS5_IJNSS_IS1I_SC_EENSS_ISG_SC_EEEEESI_SJ_SI_SJ_NS1D_6fusion15FusionCallbacksIS1H_NS1N_17LinearCombinationISI_fSI_fLNS_15FloatRoundStyleE2EEES1J_S1M_JEEENS4_5SM1004TMEM4LOAD25SM100_TMEM_LOAD_32dp32b8xENS4_13SM90_TMA_LOADES1A_NS4_39AutoVectorizingCopyWithAssumedAlignmentILi128EEENS4_14SM90_TMA_STOREES1A_S1Z_S1Z_EEEvvEEEEvNT_6ParamsE,"a",@progbits
	.sectionflags	@""
	.align	4
.nv.constant0._ZN7cutlass13device_kernelINS_4gemm6kernel13GemmUniversalIN4cute5tupleIJiiiiEEENS1_10collective13CollectiveMmaINS1_35MainloopSm100TmaUmmaWarpSpecializedILi98ELi2ELi4ENS5_IJNS4_1CILi2EEENSA_ILi1EEESC_EEEEENS5_IJNSA_ILi128EEENSA_ILi16EEESG_EEENS_10bfloat16_tENS5_IJlSC_lEEESI_SJ_NS4_8TiledMMAINS4_8MMA_AtomIJNS4_26SM100_MMA_F16BF16_2x1SM_SSISI_SI_fLi128ELi16ELNS4_4UMMA5MajorE0ELSO_0ELNSN_7ScaleInE0ELSP_0EEEEEENS4_6LayoutINS5_IJSC_SC_SC_EEENS5_IJNSA_ILi0EEESU_SU_EEEEENS5_IJNS4_10UnderscoreESX_SX_EEEEENS4_18SM100_TMA_2SM_LOADENS4_14ComposedLayoutINS4_7SwizzleILi1ELi4ELi3EEENS4_18smem_ptr_flag_bitsILi16EEENSS_INS5_IJNSA_ILi8EEESG_EEENS5_IJSG_SC_EEEEEEEvNS4_8identityES10_S1A_vS1B_EENS_8epilogue10collective18CollectiveEpilogueINS1D_23Sm100TmaWarpSpecializedILi2ELi1ELi8ELb1ELb0EEEJNS5_IJNSA_ILi64EEESG_SG_EEENS5_IJNSS_IS1I_SC_EENSS_ISG_SC_EEEEESI_SJ_SI_SJ_NS1D_6fusion15FusionCallbacksIS1H_NS1N_17LinearCombinationISI_fSI_fLNS_15FloatRoundStyleE2EEES1J_S1M_JEEENS4_5SM1004TMEM4LOAD25SM100_TMEM_LOAD_32dp32b8xENS4_13SM90_TMA_LOADES1A_NS4_39AutoVectorizingCopyWithAssumedAlignmentILi128EEENS4_14SM90_TMA_STOREES1A_S1Z_S1Z_EEEvvEEEEvNT_6ParamsE:
	.zero		2944


//--------------------- SYMBOLS --------------------------

	.type		.nv.reservedSmem.offset0,@object
	.size		.nv.reservedSmem.offset0,0x4
	.type		.nv.reservedSmem.cap,@object
	.size		.nv.reservedSmem.cap,0x4
	.type		__assertfail,@function
